// auto-generated by cutlass_sweep.gemm — config: {"arch": "sm_90", "cluster_m": 1, "cluster_n": 1, "dtype": "e4m3", "dtype_b": "e4m3", "layout": "nt", "stages": 5, "tile_k": 64, "tile_m": 64, "tile_n": 256}
#include "cutlass/cutlass.h"
#include "cutlass/gemm/collective/collective_builder.hpp"
#include "cutlass/gemm/device/gemm_universal_adapter.h"
#include "cutlass/gemm/kernel/gemm_universal.hpp"
#include "cutlass/epilogue/collective/collective_builder.hpp"

using ElemA = cutlass::float_e4m3_t;
using ElemB = cutlass::float_e4m3_t;
using ElemCD = cutlass::float_e4m3_t;
using Acc  = float;
using TileShape    = cute::Shape<cute::_64, cute::_256, cute::_64>;
using ClusterShape = cute::Shape<cute::_1, cute::_1, cute::_1>;

using CollectiveEpilogue = typename cutlass::epilogue::collective::CollectiveBuilder<
    cutlass::arch::Sm90, cutlass::arch::OpClassTensorOp,
    TileShape, ClusterShape,
    cutlass::epilogue::collective::EpilogueTileAuto,
    Acc, Acc,
    ElemCD, cutlass::layout::RowMajor, 128 / cutlass::sizeof_bits<ElemCD>::value,
    ElemCD, cutlass::layout::RowMajor, 128 / cutlass::sizeof_bits<ElemCD>::value,
    cutlass::epilogue::collective::EpilogueScheduleAuto
  >::CollectiveOp;

using CollectiveMainloop = typename cutlass::gemm::collective::CollectiveBuilder<
    cutlass::arch::Sm90, cutlass::arch::OpClassTensorOp,
    ElemA, cutlass::layout::RowMajor, 128 / cutlass::sizeof_bits<ElemA>::value,
    ElemB, cutlass::layout::ColumnMajor, 128 / cutlass::sizeof_bits<ElemB>::value,
    Acc,
    TileShape, ClusterShape,
    cutlass::gemm::collective::StageCount<5>,
    cutlass::gemm::collective::KernelScheduleAuto
  >::CollectiveOp;

using GemmKernel = cutlass::gemm::kernel::GemmUniversal<
    cute::Shape<int,int,int,int>,
    CollectiveMainloop,
    CollectiveEpilogue
>;
using Gemm = cutlass::gemm::device::GemmUniversalAdapter<GemmKernel>;

// Force the device kernel symbol into the cubin without needing a host main.
auto* _anchor = &cutlass::device_kernel<GemmKernel>;


// ===== COMPILED SASS (sm_90a) =====

	.target	sm_90a

	.elftype	@"ET_EXEC"


//--------------------- .note.nv.tkinfo           --------------------------
	.section	.note.nv.tkinfo,"",@"SHT_NOTE"
	.sectionflags	@"SHF_NOTE_NV_TKINFO"
	.tkinfo
        /*0018*/ 	.word	0x00000002
        /*0030*/ 	.string	""
        /*0030*/ 	.string	"ptxas"
        /*0030*/ 	.string	"Cuda compilation tools, release 13.0, V13.0.88"
        /*0030*/ 	.string	"Build cuda_13.0.r13.0/compiler.36424714_0"
        /*0030*/ 	.string	"-arch sm_90a -m 64 "



//--------------------- .note.nv.cuinfo           --------------------------
	.section	.note.nv.cuinfo,"",@"SHT_NOTE"
	.sectionflags	@"SHF_NOTE_NV_CUINFO"
        /*0018*/ 	.short	0x0002
        /*001a*/ 	.short	0x005a
        /*001c*/ 	.short	0x0082
	.zero		2


//--------------------- .nv.info                  --------------------------
	.section	.nv.info,"",@"SHT_CUDA_INFO"
	.align	4


	//----- nvinfo : EIATTR_REGCOUNT
	.align		4
        /*0000*/ 	.byte	0x04, 0x2f
        /*0002*/ 	.short	(.L_12 - .L_11)
	.align		4
.L_11:
        /*0004*/ 	.word	index@(_ZN7cutlass13device_kernelINS_4gemm6kernel13GemmUniversalIN4cute5tupleIJiiiiEEENS1_10collective13CollectiveMmaINS1_37MainloopSm90TmaGmmaWarpSpecializedFP8ILi5ENS5_IJNS4_1CILi1EEESB_SB_EEENS1_32KernelTmaWarpSpecializedPingpongEEENS5_IJNSA_ILi64EEENSA_ILi256EEESF_EEENS_12float_e4m3_tENS5_IJlSB_lEEESI_SJ_NS4_8TiledMMAINS4_8MMA_AtomIJNS4_4SM904GMMA31MMA_64x256x32_F32E4M3E4M3_SS_TNILNSN_7ScaleInE1ELSP_1EEEEEENS4_6LayoutISC_NS5_IJNSA_ILi0EEEST_ST_EEEEENS5_IJNS4_10UnderscoreESW_SW_EEEEENS4_13SM90_TMA_LOADENS4_14ComposedLayoutINS4_7SwizzleILi2ELi4ELi3EEENS4_18smem_ptr_flag_bitsILi8EEENSS_INS5_IJNSA_ILi8EEESF_EEENS5_IJSF_SB_EEEEEEEvNS4_8identityESZ_S19_vS1A_EENS_8epilogue10collective6detail29Sm90TmaWarpSpecializedAdapterINS1D_15DefaultEpilogueISI_SJ_SJ_NS1C_6thread17LinearCombinationISI_Li1EffLNS1H_9ScaleType4KindE0ELNS_15FloatRoundStyleE2ESI_EENS1_15EpilogueDefaultEEEEEvvEEEEvNT_6ParamsE)
        /*0008*/ 	.word	0x000000a8


	//----- nvinfo : EIATTR_FRAME_SIZE
	.align		4
.L_12:
        /*000c*/ 	.byte	0x04, 0x11
        /*000e*/ 	.short	(.L_14 - .L_13)
	.align		4
.L_13:
        /*0010*/ 	.word	index@(_ZN7cutlass13device_kernelINS_4gemm6kernel13GemmUniversalIN4cute5tupleIJiiiiEEENS1_10collective13CollectiveMmaINS1_37MainloopSm90TmaGmmaWarpSpecializedFP8ILi5ENS5_IJNS4_1CILi1EEESB_SB_EEENS1_32KernelTmaWarpSpecializedPingpongEEENS5_IJNSA_ILi64EEENSA_ILi256EEESF_EEENS_12float_e4m3_tENS5_IJlSB_lEEESI_SJ_NS4_8TiledMMAINS4_8MMA_AtomIJNS4_4SM904GMMA31MMA_64x256x32_F32E4M3E4M3_SS_TNILNSN_7ScaleInE1ELSP_1EEEEEENS4_6LayoutISC_NS5_IJNSA_ILi0EEEST_ST_EEEEENS5_IJNS4_10UnderscoreESW_SW_EEEEENS4_13SM90_TMA_LOADENS4_14ComposedLayoutINS4_7SwizzleILi2ELi4ELi3EEENS4_18smem_ptr_flag_bitsILi8EEENSS_INS5_IJNSA_ILi8EEESF_EEENS5_IJSF_SB_EEEEEEEvNS4_8identityESZ_S19_vS1A_EENS_8epilogue10collective6detail29Sm90TmaWarpSpecializedAdapterINS1D_15DefaultEpilogueISI_SJ_SJ_NS1C_6thread17LinearCombinationISI_Li1EffLNS1H_9ScaleType4KindE0ELNS_15FloatRoundStyleE2ESI_EENS1_15EpilogueDefaultEEEEEvvEEEEvNT_6ParamsE)
        /*0014*/ 	.word	0x00000110


	//----- nvinfo : EIATTR_MIN_STACK_SIZE
	.align		4
.L_14:
        /*0018*/ 	.byte	0x04, 0x12
        /*001a*/ 	.short	(.L_16 - .L_15)
	.align		4
.L_15:
        /*001c*/ 	.word	index@(_ZN7cutlass13device_kernelINS_4gemm6kernel13GemmUniversalIN4cute5tupleIJiiiiEEENS1_10collective13CollectiveMmaINS1_37MainloopSm90TmaGmmaWarpSpecializedFP8ILi5ENS5_IJNS4_1CILi1EEESB_SB_EEENS1_32KernelTmaWarpSpecializedPingpongEEENS5_IJNSA_ILi64EEENSA_ILi256EEESF_EEENS_12float_e4m3_tENS5_IJlSB_lEEESI_SJ_NS4_8TiledMMAINS4_8MMA_AtomIJNS4_4SM904GMMA31MMA_64x256x32_F32E4M3E4M3_SS_TNILNSN_7ScaleInE1ELSP_1EEEEEENS4_6LayoutISC_NS5_IJNSA_ILi0EEEST_ST_EEEEENS5_IJNS4_10UnderscoreESW_SW_EEEEENS4_13SM90_TMA_LOADENS4_14ComposedLayoutINS4_7SwizzleILi2ELi4ELi3EEENS4_18smem_ptr_flag_bitsILi8EEENSS_INS5_IJNSA_ILi8EEESF_EEENS5_IJSF_SB_EEEEEEEvNS4_8identityESZ_S19_vS1A_EENS_8epilogue10collective6detail29Sm90TmaWarpSpecializedAdapterINS1D_15DefaultEpilogueISI_SJ_SJ_NS1C_6thread17LinearCombinationISI_Li1EffLNS1H_9ScaleType4KindE0ELNS_15FloatRoundStyleE2ESI_EENS1_15EpilogueDefaultEEEEEvvEEEEvNT_6ParamsE)
        /*0020*/ 	.word	0x00000110
.L_16:


//--------------------- .nv.compat                --------------------------
	.section	.nv.compat,"",@"SHT_CUDA_COMPAT_INFO"
	.align	4
        /*0000*/ 	.byte	0x02, 0x09, 0x01, 0x00, 0x02, 0x02, 0x04, 0x00, 0x02, 0x05, 0x05, 0x00, 0x03, 0x07, 0x01, 0x01
        /*0010*/ 	.byte	0x02, 0x03, 0x01, 0x00, 0x02, 0x06, 0x01, 0x00, 0x04, 0x0b, 0x08, 0x00, 0x00, 0x00, 0x00, 0x00
        /*0020*/ 	.byte	0x00, 0x00, 0x00, 0x00


//--------------------- .nv.info._ZN7cutlass13device_kernelINS_4gemm6kernel13GemmUniversalIN4cute5tupleIJiiiiEEENS1_10collective13CollectiveMmaINS1_37MainloopSm90TmaGmmaWarpSpecializedFP8ILi5ENS5_IJNS4_1CILi1EEESB_SB_EEENS1_32KernelTmaWarpSpecializedPingpongEEENS5_IJNSA_ILi64EEENSA_ILi256EEESF_EEENS_12float_e4m3_tENS5_IJlSB_lEEESI_SJ_NS4_8TiledMMAINS4_8MMA_AtomIJNS4_4SM904GMMA31MMA_64x256x32_F32E4M3E4M3_SS_TNILNSN_7ScaleInE1ELSP_1EEEEEENS4_6LayoutISC_NS5_IJNSA_ILi0EEEST_ST_EEEEENS5_IJNS4_10UnderscoreESW_SW_EEEEENS4_13SM90_TMA_LOADENS4_14ComposedLayoutINS4_7SwizzleILi2ELi4ELi3EEENS4_18smem_ptr_flag_bitsILi8EEENSS_INS5_IJNSA_ILi8EEESF_EEENS5_IJSF_SB_EEEEEEEvNS4_8identityESZ_S19_vS1A_EENS_8epilogue10collective6detail29Sm90TmaWarpSpecializedAdapterINS1D_15DefaultEpilogueISI_SJ_SJ_NS1C_6thread17LinearCombinationISI_Li1EffLNS1H_9ScaleType4KindE0ELNS_15FloatRoundStyleE2ESI_EENS1_15EpilogueDefaultEEEEEvvEEEEvNT_6ParamsE --------------------------
	.section	.nv.info._ZN7cutlass13device_kernelINS_4gemm6kernel13GemmUniversalIN4cute5tupleIJiiiiEEENS1_10collective13CollectiveMmaINS1_37MainloopSm90TmaGmmaWarpSpecializedFP8ILi5ENS5_IJNS4_1CILi1EEESB_SB_EEENS1_32KernelTmaWarpSpecializedPingpongEEENS5_IJNSA_ILi64EEENSA_ILi256EEESF_EEENS_12float_e4m3_tENS5_IJlSB_lEEESI_SJ_NS4_8TiledMMAINS4_8MMA_AtomIJNS4_4SM904GMMA31MMA_64x256x32_F32E4M3E4M3_SS_TNILNSN_7ScaleInE1ELSP_1EEEEEENS4_6LayoutISC_NS5_IJNSA_ILi0EEEST_ST_EEEEENS5_IJNS4_10UnderscoreESW_SW_EEEEENS4_13SM90_TMA_LOADENS4_14ComposedLayoutINS4_7SwizzleILi2ELi4ELi3EEENS4_18smem_ptr_flag_bitsILi8EEENSS_INS5_IJNSA_ILi8EEESF_EEENS5_IJSF_SB_EEEEEEEvNS4_8identityESZ_S19_vS1A_EENS_8epilogue10collective6detail29Sm90TmaWarpSpecializedAdapterINS1D_15DefaultEpilogueISI_SJ_SJ_NS1C_6thread17LinearCombinationISI_Li1EffLNS1H_9ScaleType4KindE0ELNS_15FloatRoundStyleE2ESI_EENS1_15EpilogueDefaultEEEEEvvEEEEvNT_6ParamsE,"",@"SHT_CUDA_INFO"
	.sectionflags	@""
	.align	4


	//----- nvinfo : EIATTR_CUDA_API_VERSION
	.align		4
        /*0000*/ 	.byte	0x04, 0x37
        /*0002*/ 	.short	(.L_18 - .L_17)
.L_17:
        /*0004*/ 	.word	0x00000082


	//----- nvinfo : EIATTR_KPARAM_INFO
	.align		4
.L_18:
        /*0008*/ 	.byte	0x04, 0x17
        /*000a*/ 	.short	(.L_20 - .L_19)
.L_19:
        /*000c*/ 	.word	0x00000000
        /*0010*/ 	.short	0x0000
        /*0012*/ 	.short	0x0070
        /*0014*/ 	.byte	0x00, 0xf0, 0x01, 0x10


	//----- nvinfo : EIATTR_SPARSE_MMA_MASK
	.align		4
.L_20:
        /*0018*/ 	.byte	0x03, 0x50
        /*001a*/ 	.short	0x0000


	//----- nvinfo : EIATTR_MAXREG_COUNT
	.align		4
        /*001c*/ 	.byte	0x03, 0x1b
        /*001e*/ 	.short	0x00a8


	//----- nvinfo : EIATTR_NUM_BARRIERS
	.align		4
        /*0020*/ 	.byte	0x02, 0x4c
        /*0022*/ 	.byte	0x01
	.zero		1


	//----- nvinfo : EIATTR_ANNOTATIONS
	.align		4
        /*0024*/ 	.byte	0x04, 0x55
        /*0026*/ 	.short	(.L_22 - .L_21)


	//   ....[0]....
.L_21:
        /*0028*/ 	.word	0x00000001
        /*002c*/ 	.byte	0x70, 0x0b, 0x00, 0x00, 0x01, 0x00, 0x00, 0x00, 0xa0, 0x0b, 0x00, 0x00, 0x01, 0x00, 0x00, 0x00
        /* <DEDUP_REMOVED lines=205> */
        /*0d0c*/ 	.byte	0xd0, 0xff, 0x00, 0x00


	//----- nvinfo : EIATTR_MERCURY_ISA_VERSION
	.align		4
.L_22:
        /*0d10*/ 	.byte	0x03, 0x5f
        /*0d12*/ 	.short	0x0101


	//----- nvinfo : EIATTR_INT_WARP_WIDE_INSTR_OFFSETS
	.align		4
        /*0d14*/ 	.byte	0x04, 0x31
        /*0d16*/ 	.short	(.L_24 - .L_23)


	//   ....[0]....
.L_23:
        /*0d18*/ 	.word	0x000004d0


	//   ....[1]....
        /*0d1c*/ 	.word	0x000004e0


	//   ....[2]....
        /*0d20*/ 	.word	0x00000550


	//   ....[3]....
        /*0d24*/ 	.word	0x00000560


	//   ....[4]....
        /*0d28*/ 	.word	0x00000570


	//   ....[5]....
        /*0d2c*/ 	.word	0x00000590


	//   ....[6]....
        /*0d30*/ 	.word	0x000005f0


	//   ....[7]....
        /*0d34*/ 	.word	0x00000610


	//----- nvinfo : EIATTR_COOP_GROUP_MASK_REGIDS
	.align		4
.L_24:
        /*0d38*/ 	.byte	0x04, 0x29
        /*0d3a*/ 	.short	(.L_26 - .L_25)


	//   ....[0]....
.L_25:
        /*0d3c*/ 	.word	0xffffffff


	//   ....[1]....
        /*0d40*/ 	.word	0xffffffff


	//   ....[2]....
        /*0d44*/ 	.word	0xffffffff


	//   ....[3]....
        /*0d48*/ 	.word	0xffffffff


	//   ....[4]....
        /*0d4c*/ 	.word	0xffffffff


	//   ....[5]....
        /*0d50*/ 	.word	0xffffffff


	//----- nvinfo : EIATTR_COOP_GROUP_INSTR_OFFSETS
	.align		4
.L_26:
        /*0d54*/ 	.byte	0x04, 0x28
        /*0d56*/ 	.short	(.L_28 - .L_27)


	//   ....[0]....
.L_27:
        /*0d58*/ 	.word	0x00000060


	//   ....[1]....
        /*0d5c*/ 	.word	0x00000090


	//   ....[2]....
        /*0d60*/ 	.word	0x00000190


	//   ....[3]....
        /*0d64*/ 	.word	0x000003c0


	//   ....[4]....
        /*0d68*/ 	.word	0x00000400


	//   ....[5]....
        /*0d6c*/ 	.word	0x00000440


	//----- nvinfo : EIATTR_REG_RECONFIG
	.align		4
.L_28:
        /*0d70*/ 	.byte	0x01, 0x54
	.zero		2


	//----- nvinfo : EIATTR_MBARRIER_INSTR_OFFSETS
	.align		4
        /*0d74*/ 	.byte	0x04, 0x39
        /*0d76*/ 	.short	(.L_30 - .L_29)


	//   ....[0]....
.L_29:
        /*0d78*/ 	.word	0x00000310
        /*0d7c*/ 	.word	0x000000ff
        /*0d80*/ 	.word	0x00000000
        /*0d84*/ 	.short	0x0100
        /*0d86*/ 	.byte	0x07
	.zero		1


	//   ....[1]....
        /*0d88*/ 	.word	0x00000320
        /*0d8c*/ 	.word	0x000000ff
        /*0d90*/ 	.word	0x00000028
        /*0d94*/ 	.short	0x0100
        /*0d96*/ 	.byte	0x07
	.zero		1


	//   ....[2]....
        /*0d98*/ 	.word	0x00000330
        /*0d9c*/ 	.word	0x000000ff
        /*0da0*/ 	.word	0x00000008
        /*0da4*/ 	.short	0x0100
        /*0da6*/ 	.byte	0x07
	.zero		1


	//   ....[3]....
        /*0da8*/ 	.word	0x00000340
        /*0dac*/ 	.word	0x000000ff
        /*0db0*/ 	.word	0x00000030
        /*0db4*/ 	.short	0x0100
        /*0db6*/ 	.byte	0x07
	.zero		1


	//   ....[4]....
        /*0db8*/ 	.word	0x00000350
        /*0dbc*/ 	.word	0x000000ff
        /*0dc0*/ 	.word	0x00000010
        /*0dc4*/ 	.short	0x0100
        /*0dc6*/ 	.byte	0x07
	.zero		1


	//   ....[5]....
        /*0dc8*/ 	.word	0x00000360
        /*0dcc*/ 	.word	0x000000ff
        /*0dd0*/ 	.word	0x00000038
        /*0dd4*/ 	.short	0x0100
        /*0dd6*/ 	.byte	0x07
	.zero		1


	//   ....[6]....
        /*0dd8*/ 	.word	0x00000370
        /*0ddc*/ 	.word	0x000000ff
        /*0de0*/ 	.word	0x00000018
        /*0de4*/ 	.short	0x0100
        /*0de6*/ 	.byte	0x07
	.zero		1


	//   ....[7]....
        /*0de8*/ 	.word	0x00000380
        /*0dec*/ 	.word	0x000000ff
        /*0df0*/ 	.word	0x00000040
        /*0df4*/ 	.short	0x0100
        /*0df6*/ 	.byte	0x07
	.zero		1


	//   ....[8]....
        /*0df8*/ 	.word	0x00000390
        /*0dfc*/ 	.word	0x000000ff
        /*0e00*/ 	.word	0x00000020
        /*0e04*/ 	.short	0x0100
        /*0e06*/ 	.byte	0x07
	.zero		1


	//   ....[9]....
        /*0e08*/ 	.word	0x000003a0
        /*0e0c*/ 	.word	0x000000ff
        /*0e10*/ 	.word	0x00000048
        /*0e14*/ 	.short	0x0100
        /*0e16*/ 	.byte	0x07
	.zero		1


	//   ....[10]....
        /*0e18*/ 	.word	0x00000630
        /*0e1c*/ 	.word	0x000000ff
        /*0e20*/ 	.word	0x00000080
        /*0e24*/ 	.short	0x0100
        /*0e26*/ 	.byte	0x07
	.zero		1


	//   ....[11]....
        /*0e28*/ 	.word	0x00000640
        /*0e2c*/ 	.word	0x000000ff
        /*0e30*/ 	.word	0x00000088
        /*0e34*/ 	.short	0x0100
        /*0e36*/ 	.byte	0x07
	.zero		1


	//   ....[12]....
        /*0e38*/ 	.word	0x00000680
        /*0e3c*/ 	.word	0x000000ff
        /*0e40*/ 	.word	0x00000060
        /*0e44*/ 	.short	0x0100
        /*0e46*/ 	.byte	0x0a
	.zero		1


	//   ....[13]....
        /*0e48*/ 	.word	0x000006a0
        /*0e4c*/ 	.word	0x000000ff
        /*0e50*/ 	.word	0x00000068
        /*0e54*/ 	.short	0x0100
        /*0e56*/ 	.byte	0x0a
	.zero		1


	//   ....[14]....
        /*0e58*/ 	.word	0x000006b0
        /*0e5c*/ 	.word	0x000000ff
        /*0e60*/ 	.word	0x00000070
        /*0e64*/ 	.short	0x0100
        /*0e66*/ 	.byte	0x0a
	.zero		1


	//   ....[15]....
        /*0e68*/ 	.word	0x000006c0
        /*0e6c*/ 	.word	0x000000ff
        /*0e70*/ 	.word	0x00000078
        /*0e74*/ 	.short	0x0100
        /*0e76*/ 	.byte	0x0a
	.zero		1


	//   ....[16]....
        /*0e78*/ 	.word	0x000015a0
        /*0e7c*/ 	.word	0x000000ff
        /*0e80*/ 	.word	0xfffffff8
        /*0e84*/ 	.short	0x010a
        /*0e86*/ 	.byte	0x11
	.zero		1


	//   ....[17]....
        /*0e88*/ 	.word	0x00001f70
        /*0e8c*/ 	.word	0x000000ff
        /*0e90*/ 	.word	0x00000000
        /*0e94*/ 	.short	0x010a
        /*0e96*/ 	.byte	0x06
	.zero		1


	//   ....[18]....
        /*0e98*/ 	.word	0x00001fb0
        /*0e9c*/ 	.word	0x000000ff
        /*0ea0*/ 	.word	0x00000000
        /*0ea4*/ 	.short	0x010a
        /*0ea6*/ 	.byte	0x06
	.zero		1


	//   ....[19]....
        /*0ea8*/ 	.word	0x00003190
        /*0eac*/ 	.word	0x000000ff
        /*0eb0*/ 	.word	0x00000000
        /*0eb4*/ 	.short	0x010a
        /*0eb6*/ 	.byte	0x09
	.zero		1


	//   ....[20]....
        /*0eb8*/ 	.word	0x000031d0
        /*0ebc*/ 	.word	0x000000ff
        /*0ec0*/ 	.word	0x00000000
        /*0ec4*/ 	.short	0x010a
        /*0ec6*/ 	.byte	0x09
	.zero		1


	//   ....[21]....
        /*0ec8*/ 	.word	0x00004200
        /*0ecc*/ 	.word	0x000000ff
        /*0ed0*/ 	.word	0x00000000
        /*0ed4*/ 	.short	0x0101
        /*0ed6*/ 	.byte	0x08
	.zero		1


	//   ....[22]....
        /*0ed8*/ 	.word	0x000052a0
        /*0edc*/ 	.word	0x000000e4
        /*0ee0*/ 	.word	0x00000000
        /*0ee4*/ 	.short	0x0101
        /*0ee6*/ 	.byte	0x1c
	.zero		1


	//   ....[23]....
        /*0ee8*/ 	.word	0x000053c0
        /*0eec*/ 	.word	0x000000ff
        /*0ef0*/ 	.word	0x00000000
        /*0ef4*/ 	.short	0x0101
        /*0ef6*/ 	.byte	0x08
	.zero		1


	//   ....[24]....
        /*0ef8*/ 	.word	0x00005470
        /*0efc*/ 	.word	0x000000ff
        /*0f00*/ 	.word	0x00000008
        /*0f04*/ 	.short	0x010a
        /*0f06*/ 	.byte	0x11
	.zero		1


	//   ....[25]....
        /*0f08*/ 	.word	0x0000e690
        /*0f0c*/ 	.word	0x00000003
        /*0f10*/ 	.word	0x00000000
        /*0f14*/ 	.short	0x0101
        /*0f16*/ 	.byte	0x1c
	.zero		1


	//   ....[26]....
        /*0f18*/ 	.word	0x0000f090
        /*0f1c*/ 	.word	0x0000000b
        /*0f20*/ 	.word	0x00000028
        /*0f24*/ 	.short	0x010a
        /*0f26*/ 	.byte	0x3f
	.zero		1


	//   ....[27]....
        /*0f28*/ 	.word	0x0000f440
        /*0f2c*/ 	.word	0x00000004
        /*0f30*/ 	.word	0x00000088
        /*0f34*/ 	.short	0x0101
        /*0f36*/ 	.byte	0x3f
	.zero		1


	//   ....[28]....
        /*0f38*/ 	.word	0x0000fc30
        /*0f3c*/ 	.word	0x00000007
        /*0f40*/ 	.word	0x00000000
        /*0f44*/ 	.short	0x010a
        /*0f46*/ 	.byte	0x3f
	.zero		1


	//   ....[29]....
        /*0f48*/ 	.word	0x0000fcb0
        /*0f4c*/ 	.word	0x00000009
        /*0f50*/ 	.word	0x00000000
        /*0f54*/ 	.short	0x010a
        /*0f56*/ 	.byte	0x3f
	.zero		1


	//   ....[30]....
        /*0f58*/ 	.word	0x0000fd40
        /*0f5c*/ 	.word	0x00000006
        /*0f60*/ 	.word	0x00000000
        /*0f64*/ 	.short	0x010a
        /*0f66*/ 	.byte	0x3f
	.zero		1


	//   ....[31]....
        /*0f68*/ 	.word	0x0000fdd0
        /*0f6c*/ 	.word	0x00000009
        /*0f70*/ 	.word	0x00000000
        /*0f74*/ 	.short	0x010a
        /*0f76*/ 	.byte	0x3f
	.zero		1


	//   ....[32]....
        /*0f78*/ 	.word	0x0000fe60
        /*0f7c*/ 	.word	0x00000003
        /*0f80*/ 	.word	0x00000000
        /*0f84*/ 	.short	0x010a
        /*0f86*/ 	.byte	0x3f
	.zero		1


	//   ....[33]....
        /*0f88*/ 	.word	0x0000fed0
        /*0f8c*/ 	.word	0x00000003
        /*0f90*/ 	.word	0xfffffff8
        /*0f94*/ 	.short	0x010a
        /*0f96*/ 	.byte	0x3f
	.zero		1


	//   ....[34]....
        /*0f98*/ 	.word	0x0000ff30
        /*0f9c*/ 	.word	0x00000003
        /*0fa0*/ 	.word	0x00000000
        /*0fa4*/ 	.short	0x010a
        /*0fa6*/ 	.byte	0x3f
	.zero		1


	//   ....[35]....
        /*0fa8*/ 	.word	0x0000ffa0
        /*0fac*/ 	.word	0x00000000
        /*0fb0*/ 	.word	0x00000000
        /*0fb4*/ 	.short	0x010a
        /*0fb6*/ 	.byte	0x3f
	.zero		1


	//   ....[36]....
        /*0fb8*/ 	.word	0x00010010
        /*0fbc*/ 	.word	0x00000019
        /*0fc0*/ 	.word	0x00000008
        /*0fc4*/ 	.short	0x010a
        /*0fc6*/ 	.byte	0x3f
	.zero		1


	//   ....[37]....
        /*0fc8*/ 	.word	0x000100e0
        /*0fcc*/ 	.word	0x0000000b
        /*0fd0*/ 	.word	0x00000028
        /*0fd4*/ 	.short	0x010a
        /*0fd6*/ 	.byte	0x3f
	.zero		1


	//   ....[38]....
        /*0fd8*/ 	.word	0x000101c0
        /*0fdc*/ 	.word	0x00000007
        /*0fe0*/ 	.word	0x00000000
        /*0fe4*/ 	.short	0x010a
        /*0fe6*/ 	.byte	0x3f
	.zero		1


	//   ....[39]....
        /*0fe8*/ 	.word	0x00010210
        /*0fec*/ 	.word	0x00000009
        /*0ff0*/ 	.word	0x00000000
        /*0ff4*/ 	.short	0x010a
        /*0ff6*/ 	.byte	0x3f
	.zero		1


	//   ....[40]....
        /*0ff8*/ 	.word	0x00010260
        /*0ffc*/ 	.word	0x00000006
        /*1000*/ 	.word	0x00000000
        /*1004*/ 	.short	0x010a
        /*1006*/ 	.byte	0x3f
	.zero		1


	//   ....[41]....
        /*1008*/ 	.word	0x000102b0
        /*100c*/ 	.word	0x00000009
        /*1010*/ 	.word	0x00000000
        /*1014*/ 	.short	0x010a
        /*1016*/ 	.byte	0x3f
	.zero		1


	//----- nvinfo : EIATTR_NUM_MBARRIERS
	.align		4
.L_30:
        /*1018*/ 	.byte	0x03, 0x38
        /*101a*/ 	.short	0x0010


	//----- nvinfo : EIATTR_EXIT_INSTR_OFFSETS
	.align		4
        /*101c*/ 	.byte	0x04, 0x1c
        /*101e*/ 	.short	(.L_32 - .L_31)


	//   ....[0]....
.L_31:
        /*1020*/ 	.word	0x000012d0


	//   ....[1]....
        /*1024*/ 	.word	0x00001330


	//   ....[2]....
        /*1028*/ 	.word	0x0000eda0


	//   ....[3]....
        /*102c*/ 	.word	0x0000edd0


	//   ....[4]....
        /*1030*/ 	.word	0x0000feb0


	//----- nvinfo : EIATTR_MAX_THREADS
	.align		4
.L_32:
        /*1034*/ 	.byte	0x04, 0x05
        /*1036*/ 	.short	(.L_34 - .L_33)
.L_33:
        /*1038*/ 	.word	0x00000180
        /*103c*/ 	.word	0x00000001
        /*1040*/ 	.word	0x00000001


	//----- nvinfo : EIATTR_CRS_STACK_SIZE
	.align		4
.L_34:
        /*1044*/ 	.byte	0x04, 0x1e
        /*1046*/ 	.short	(.L_36 - .L_35)
.L_35:
        /*1048*/ 	.word	0x00000000


	//----- nvinfo : EIATTR_CBANK_PARAM_SIZE
	.align		4
.L_36:
        /*104c*/ 	.byte	0x03, 0x19
        /*104e*/ 	.short	0x0470


	//----- nvinfo : EIATTR_PARAM_CBANK
	.align		4
        /*1050*/ 	.byte	0x04, 0x0a
        /*1052*/ 	.short	(.L_38 - .L_37)
	.align		4
.L_37:
        /*1054*/ 	.word	index@(.nv.constant0._ZN7cutlass13device_kernelINS_4gemm6kernel13GemmUniversalIN4cute5tupleIJiiiiEEENS1_10collective13CollectiveMmaINS1_37MainloopSm90TmaGmmaWarpSpecializedFP8ILi5ENS5_IJNS4_1CILi1EEESB_SB_EEENS1_32KernelTmaWarpSpecializedPingpongEEENS5_IJNSA_ILi64EEENSA_ILi256EEESF_EEENS_12float_e4m3_tENS5_IJlSB_lEEESI_SJ_NS4_8TiledMMAINS4_8MMA_AtomIJNS4_4SM904GMMA31MMA_64x256x32_F32E4M3E4M3_SS_TNILNSN_7ScaleInE1ELSP_1EEEEEENS4_6LayoutISC_NS5_IJNSA_ILi0EEEST_ST_EEEEENS5_IJNS4_10UnderscoreESW_SW_EEEEENS4_13SM90_TMA_LOADENS4_14ComposedLayoutINS4_7SwizzleILi2ELi4ELi3EEENS4_18smem_ptr_flag_bitsILi8EEENSS_INS5_IJNSA_ILi8EEESF_EEENS5_IJSF_SB_EEEEEEEvNS4_8identityESZ_S19_vS1A_EENS_8epilogue10collective6detail29Sm90TmaWarpSpecializedAdapterINS1D_15DefaultEpilogueISI_SJ_SJ_NS1C_6thread17LinearCombinationISI_Li1EffLNS1H_9ScaleType4KindE0ELNS_15FloatRoundStyleE2ESI_EENS1_15EpilogueDefaultEEEEEvvEEEEvNT_6ParamsE)
        /*1058*/ 	.short	0x0210
        /*105a*/ 	.short	0x0470


	//----- nvinfo : EIATTR_SW_WAR
	.align		4
.L_38:
        /*105c*/ 	.byte	0x04, 0x36
        /*105e*/ 	.short	(.L_40 - .L_39)
.L_39:
        /*1060*/ 	.word	0x00000008
.L_40:


//--------------------- .nv.callgraph             --------------------------
	.section	.nv.callgraph,"",@"SHT_CUDA_CALLGRAPH"
	.align	4
	.sectionentsize	8
	.align		4
        /*0000*/ 	.word	0x00000000
	.align		4
        /*0004*/ 	.word	0xffffffff
	.align		4
        /*0008*/ 	.word	0x00000000
	.align		4
        /*000c*/ 	.word	0xfffffffe
	.align		4
        /*0010*/ 	.word	0x00000000
	.align		4
        /*0014*/ 	.word	0xfffffffd
	.align		4
        /*0018*/ 	.word	0x00000000
	.align		4
        /*001c*/ 	.word	0xfffffffc


//--------------------- .nv.constant4             --------------------------
	.section	.nv.constant4,"a",@progbits
	.align	8
	.align		8
.nv.constant4:
        /*0000*/ 	.dword	_ZN40_INTERNAL_5ba27839_4_k_cu_e9d9952f_172894cuda3std3__45__cpo5beginE
	.align		8
        /*0008*/ 	.dword	_ZN40_INTERNAL_5ba27839_4_k_cu_e9d9952f_172894cuda3std3__45__cpo3endE
	.align		8
        /*0010*/ 	.dword	_ZN40_INTERNAL_5ba27839_4_k_cu_e9d9952f_172894cuda3std3__45__cpo6cbeginE
	.align		8
        /*0018*/ 	.dword	_ZN40_INTERNAL_5ba27839_4_k_cu_e9d9952f_172894cuda3std3__45__cpo4cendE
	.align		8
        /*0020*/ 	.dword	_ZN40_INTERNAL_5ba27839_4_k_cu_e9d9952f_172894cuda3std3__442_GLOBAL__N__5ba27839_4_k_cu_e9d9952f_172896ignoreE
	.align		8
        /*0028*/ 	.dword	_ZN40_INTERNAL_5ba27839_4_k_cu_e9d9952f_172894cuda3std3__419piecewise_constructE
	.align		8
        /*0030*/ 	.dword	_ZN40_INTERNAL_5ba27839_4_k_cu_e9d9952f_172894cuda3std3__48in_placeE
	.align		8
        /*0038*/ 	.dword	_ZN40_INTERNAL_5ba27839_4_k_cu_e9d9952f_172894cuda3std6ranges3__45__cpo4swapE
	.align		8
        /*0040*/ 	.dword	_ZN40_INTERNAL_5ba27839_4_k_cu_e9d9952f_172894cuda3std6ranges3__45__cpo9iter_moveE
	.align		8
        /*0048*/ 	.dword	_ZN40_INTERNAL_5ba27839_4_k_cu_e9d9952f_172894cute7productE
	.align		8
        /*0050*/ 	.dword	_ZN40_INTERNAL_5ba27839_4_k_cu_e9d9952f_172894cute1_E


//--------------------- .text._ZN7cutlass13device_kernelINS_4gemm6kernel13GemmUniversalIN4cute5tupleIJiiiiEEENS1_10collective13CollectiveMmaINS1_37MainloopSm90TmaGmmaWarpSpecializedFP8ILi5ENS5_IJNS4_1CILi1EEESB_SB_EEENS1_32KernelTmaWarpSpecializedPingpongEEENS5_IJNSA_ILi64EEENSA_ILi256EEESF_EEENS_12float_e4m3_tENS5_IJlSB_lEEESI_SJ_NS4_8TiledMMAINS4_8MMA_AtomIJNS4_4SM904GMMA31MMA_64x256x32_F32E4M3E4M3_SS_TNILNSN_7ScaleInE1ELSP_1EEEEEENS4_6LayoutISC_NS5_IJNSA_ILi0EEEST_ST_EEEEENS5_IJNS4_10UnderscoreESW_SW_EEEEENS4_13SM90_TMA_LOADENS4_14ComposedLayoutINS4_7SwizzleILi2ELi4ELi3EEENS4_18smem_ptr_flag_bitsILi8EEENSS_INS5_IJNSA_ILi8EEESF_EEENS5_IJSF_SB_EEEEEEEvNS4_8identityESZ_S19_vS1A_EENS_8epilogue10collective6detail29Sm90TmaWarpSpecializedAdapterINS1D_15DefaultEpilogueISI_SJ_SJ_NS1C_6thread17LinearCombinationISI_Li1EffLNS1H_9ScaleType4KindE0ELNS_15FloatRoundStyleE2ESI_EENS1_15EpilogueDefaultEEEEEvvEEEEvNT_6ParamsE --------------------------
	.section	.text._ZN7cutlass13device_kernelINS_4gemm6kernel13GemmUniversalIN4cute5tupleIJiiiiEEENS1_10collective13CollectiveMmaINS1_37MainloopSm90TmaGmmaWarpSpecializedFP8ILi5ENS5_IJNS4_1CILi1EEESB_SB_EEENS1_32KernelTmaWarpSpecializedPingpongEEENS5_IJNSA_ILi64EEENSA_ILi256EEESF_EEENS_12float_e4m3_tENS5_IJlSB_lEEESI_SJ_NS4_8TiledMMAINS4_8MMA_AtomIJNS4_4SM904GMMA31MMA_64x256x32_F32E4M3E4M3_SS_TNILNSN_7ScaleInE1ELSP_1EEEEEENS4_6LayoutISC_NS5_IJNSA_ILi0EEEST_ST_EEEEENS5_IJNS4_10UnderscoreESW_SW_EEEEENS4_13SM90_TMA_LOADENS4_14ComposedLayoutINS4_7SwizzleILi2ELi4ELi3EEENS4_18smem_ptr_flag_bitsILi8EEENSS_INS5_IJNSA_ILi8EEESF_EEENS5_IJSF_SB_EEEEEEEvNS4_8identityESZ_S19_vS1A_EENS_8epilogue10collective6detail29Sm90TmaWarpSpecializedAdapterINS1D_15DefaultEpilogueISI_SJ_SJ_NS1C_6thread17LinearCombinationISI_Li1EffLNS1H_9ScaleType4KindE0ELNS_15FloatRoundStyleE2ESI_EENS1_15EpilogueDefaultEEEEEvvEEEEvNT_6ParamsE,"ax",@progbits
	.align	128
.text._ZN7cutlass13device_kernelINS_4gemm6kernel13GemmUniversalIN4cute5tupleIJiiiiEEENS1_10collective13CollectiveMmaINS1_37MainloopSm90TmaGmmaWarpSpecializedFP8ILi5ENS5_IJNS4_1CILi1EEESB_SB_EEENS1_32KernelTmaWarpSpecializedPingpongEEENS5_IJNSA_ILi64EEENSA_ILi256EEESF_EEENS_12float_e4m3_tENS5_IJlSB_lEEESI_SJ_NS4_8TiledMMAINS4_8MMA_AtomIJNS4_4SM904GMMA31MMA_64x256x32_F32E4M3E4M3_SS_TNILNSN_7ScaleInE1ELSP_1EEEEEENS4_6LayoutISC_NS5_IJNSA_ILi0EEEST_ST_EEEEENS5_IJNS4_10UnderscoreESW_SW_EEEEENS4_13SM90_TMA_LOADENS4_14ComposedLayoutINS4_7SwizzleILi2ELi4ELi3EEENS4_18smem_ptr_flag_bitsILi8EEENSS_INS5_IJNSA_ILi8EEESF_EEENS5_IJSF_SB_EEEEEEEvNS4_8identityESZ_S19_vS1A_EENS_8epilogue10collective6detail29Sm90TmaWarpSpecializedAdapterINS1D_15DefaultEpilogueISI_SJ_SJ_NS1C_6thread17LinearCombinationISI_Li1EffLNS1H_9ScaleType4KindE0ELNS_15FloatRoundStyleE2ESI_EENS1_15EpilogueDefaultEEEEEvvEEEEvNT_6ParamsE:
        .type           _ZN7cutlass13device_kernelINS_4gemm6kernel13GemmUniversalIN4cute5tupleIJiiiiEEENS1_10collective13CollectiveMmaINS1_37MainloopSm90TmaGmmaWarpSpecializedFP8ILi5ENS5_IJNS4_1CILi1EEESB_SB_EEENS1_32KernelTmaWarpSpecializedPingpongEEENS5_IJNSA_ILi64EEENSA_ILi256EEESF_EEENS_12float_e4m3_tENS5_IJlSB_lEEESI_SJ_NS4_8TiledMMAINS4_8MMA_AtomIJNS4_4SM904GMMA31MMA_64x256x32_F32E4M3E4M3_SS_TNILNSN_7ScaleInE1ELSP_1EEEEEENS4_6LayoutISC_NS5_IJNSA_ILi0EEEST_ST_EEEEENS5_IJNS4_10UnderscoreESW_SW_EEEEENS4_13SM90_TMA_LOADENS4_14ComposedLayoutINS4_7SwizzleILi2ELi4ELi3EEENS4_18smem_ptr_flag_bitsILi8EEENSS_INS5_IJNSA_ILi8EEESF_EEENS5_IJSF_SB_EEEEEEEvNS4_8identityESZ_S19_vS1A_EENS_8epilogue10collective6detail29Sm90TmaWarpSpecializedAdapterINS1D_15DefaultEpilogueISI_SJ_SJ_NS1C_6thread17LinearCombinationISI_Li1EffLNS1H_9ScaleType4KindE0ELNS_15FloatRoundStyleE2ESI_EENS1_15EpilogueDefaultEEEEEvvEEEEvNT_6ParamsE,@function
        .size           _ZN7cutlass13device_kernelINS_4gemm6kernel13GemmUniversalIN4cute5tupleIJiiiiEEENS1_10collective13CollectiveMmaINS1_37MainloopSm90TmaGmmaWarpSpecializedFP8ILi5ENS5_IJNS4_1CILi1EEESB_SB_EEENS1_32KernelTmaWarpSpecializedPingpongEEENS5_IJNSA_ILi64EEENSA_ILi256EEESF_EEENS_12float_e4m3_tENS5_IJlSB_lEEESI_SJ_NS4_8TiledMMAINS4_8MMA_AtomIJNS4_4SM904GMMA31MMA_64x256x32_F32E4M3E4M3_SS_TNILNSN_7ScaleInE1ELSP_1EEEEEENS4_6LayoutISC_NS5_IJNSA_ILi0EEEST_ST_EEEEENS5_IJNS4_10UnderscoreESW_SW_EEEEENS4_13SM90_TMA_LOADENS4_14ComposedLayoutINS4_7SwizzleILi2ELi4ELi3EEENS4_18smem_ptr_flag_bitsILi8EEENSS_INS5_IJNSA_ILi8EEESF_EEENS5_IJSF_SB_EEEEEEEvNS4_8identityESZ_S19_vS1A_EENS_8epilogue10collective6detail29Sm90TmaWarpSpecializedAdapterINS1D_15DefaultEpilogueISI_SJ_SJ_NS1C_6thread17LinearCombinationISI_Li1EffLNS1H_9ScaleType4KindE0ELNS_15FloatRoundStyleE2ESI_EENS1_15EpilogueDefaultEEEEEvvEEEEvNT_6ParamsE,(.L_x_334 - _ZN7cutlass13device_kernelINS_4gemm6kernel13GemmUniversalIN4cute5tupleIJiiiiEEENS1_10collective13CollectiveMmaINS1_37MainloopSm90TmaGmmaWarpSpecializedFP8ILi5ENS5_IJNS4_1CILi1EEESB_SB_EEENS1_32KernelTmaWarpSpecializedPingpongEEENS5_IJNSA_ILi64EEENSA_ILi256EEESF_EEENS_12float_e4m3_tENS5_IJlSB_lEEESI_SJ_NS4_8TiledMMAINS4_8MMA_AtomIJNS4_4SM904GMMA31MMA_64x256x32_F32E4M3E4M3_SS_TNILNSN_7ScaleInE1ELSP_1EEEEEENS4_6LayoutISC_NS5_IJNSA_ILi0EEEST_ST_EEEEENS5_IJNS4_10UnderscoreESW_SW_EEEEENS4_13SM90_TMA_LOADENS4_14ComposedLayoutINS4_7SwizzleILi2ELi4ELi3EEENS4_18smem_ptr_flag_bitsILi8EEENSS_INS5_IJNSA_ILi8EEESF_EEENS5_IJSF_SB_EEEEEEEvNS4_8identityESZ_S19_vS1A_EENS_8epilogue10collective6detail29Sm90TmaWarpSpecializedAdapterINS1D_15DefaultEpilogueISI_SJ_SJ_NS1C_6thread17LinearCombinationISI_Li1EffLNS1H_9ScaleType4KindE0ELNS_15FloatRoundStyleE2ESI_EENS1_15EpilogueDefaultEEEEEvvEEEEvNT_6ParamsE)
        .other          _ZN7cutlass13device_kernelINS_4gemm6kernel13GemmUniversalIN4cute5tupleIJiiiiEEENS1_10collective13CollectiveMmaINS1_37MainloopSm90TmaGmmaWarpSpecializedFP8ILi5ENS5_IJNS4_1CILi1EEESB_SB_EEENS1_32KernelTmaWarpSpecializedPingpongEEENS5_IJNSA_ILi64EEENSA_ILi256EEESF_EEENS_12float_e4m3_tENS5_IJlSB_lEEESI_SJ_NS4_8TiledMMAINS4_8MMA_AtomIJNS4_4SM904GMMA31MMA_64x256x32_F32E4M3E4M3_SS_TNILNSN_7ScaleInE1ELSP_1EEEEEENS4_6LayoutISC_NS5_IJNSA_ILi0EEEST_ST_EEEEENS5_IJNS4_10UnderscoreESW_SW_EEEEENS4_13SM90_TMA_LOADENS4_14ComposedLayoutINS4_7SwizzleILi2ELi4ELi3EEENS4_18smem_ptr_flag_bitsILi8EEENSS_INS5_IJNSA_ILi8EEESF_EEENS5_IJSF_SB_EEEEEEEvNS4_8identityESZ_S19_vS1A_EENS_8epilogue10collective6detail29Sm90TmaWarpSpecializedAdapterINS1D_15DefaultEpilogueISI_SJ_SJ_NS1C_6thread17LinearCombinationISI_Li1EffLNS1H_9ScaleType4KindE0ELNS_15FloatRoundStyleE2ESI_EENS1_15EpilogueDefaultEEEEEvvEEEEvNT_6ParamsE,@"STO_CUDA_ENTRY STV_DEFAULT"
_ZN7cutlass13device_kernelINS_4gemm6kernel13GemmUniversalIN4cute5tupleIJiiiiEEENS1_10collective13CollectiveMmaINS1_37MainloopSm90TmaGmmaWarpSpecializedFP8ILi5ENS5_IJNS4_1CILi1EEESB_SB_EEENS1_32KernelTmaWarpSpecializedPingpongEEENS5_IJNSA_ILi64EEENSA_ILi256EEESF_EEENS_12float_e4m3_tENS5_IJlSB_lEEESI_SJ_NS4_8TiledMMAINS4_8MMA_AtomIJNS4_4SM904GMMA31MMA_64x256x32_F32E4M3E4M3_SS_TNILNSN_7ScaleInE1ELSP_1EEEEEENS4_6LayoutISC_NS5_IJNSA_ILi0EEEST_ST_EEEEENS5_IJNS4_10UnderscoreESW_SW_EEEEENS4_13SM90_TMA_LOADENS4_14ComposedLayoutINS4_7SwizzleILi2ELi4ELi3EEENS4_18smem_ptr_flag_bitsILi8EEENSS_INS5_IJNSA_ILi8EEESF_EEENS5_IJSF_SB_EEEEEEEvNS4_8identityESZ_S19_vS1A_EENS_8epilogue10collective6detail29Sm90TmaWarpSpecializedAdapterINS1D_15DefaultEpilogueISI_SJ_SJ_NS1C_6thread17LinearCombinationISI_Li1EffLNS1H_9ScaleType4KindE0ELNS_15FloatRoundStyleE2ESI_EENS1_15EpilogueDefaultEEEEEvvEEEEvNT_6ParamsE:
[----:B------:R-:W0:Y:S02]  /*0000*/  LDC R1, c[0x0][0x28] ;  /* 0x00000a00ff017b82 */ /* 0x000e240000000800 */
[----:B0-----:R-:W-:Y:S01]  /*0010*/  VIADD R1, R1, 0xfffffef0 ;  /* 0xfffffef001017836 */ /* 0x001fe20000000000 */
[----:B------:R-:W0:Y:S01]  /*0020*/  S2R R2, SR_TID.X ;  /* 0x0000000000027919 */ /* 0x000e220000002100 */
[----:B------:R-:W-:Y:S01]  /*0030*/  ELECT P0, URZ, PT ;  /* 0x00000000003f782f */ /* 0x000fe20003800000 */
[----:B------:R-:W-:Y:S01]  /*0040*/  BSSY B0, `(.L_x_0) ;  /* 0x0000014000007945 */ /* 0x000fe20003800000 */
[----:B0-----:R-:W-:-:S05]  /*0050*/  SHF.R.U32.HI R0, RZ, 0x5, R2 ;  /* 0x00000005ff007819 */ /* 0x001fca0000011602 */
[----:B------:R-:W0:Y:S02]  /*0060*/  SHFL.IDX PT, R3, R0, RZ, 0x1f ;  /* 0x00001fff00037589 */ /* 0x000e2400000e0000 */
[----:B0-----:R-:W-:Y:S02]  /*0070*/  R2UR UR6, R3 ;  /* 0x00000000030672ca */ /* 0x001fe400000e0000 */
[----:B------:R-:W-:-:S05]  /*0080*/  SHF.R.U32.HI R3, RZ, 0x7, R2 ;  /* 0x00000007ff037819 */ /* 0x000fca0000011602 */
[----:B------:R0:W1:Y:S06]  /*0090*/  SHFL.IDX PT, R4, R3, RZ, 0x1f ;  /* 0x00001fff03047589 */ /* 0x00006c00000e0000 */
[----:B------:R-:W-:Y:S02]  /*00a0*/  USHF.R.S32.HI UR4, URZ, 0x1f, UR6 ;  /* 0x0000001f3f047899 */ /* 0x000fe40008011406 */
[----:B------:R-:W-:Y:S02]  /*00b0*/  ISETP.NE.OR P0, PT, RZ, UR6, !P0 ;  /* 0x00000006ff007c0c */ /* 0x000fe4000c705670 */
[----:B------:R-:W-:-:S04]  /*00c0*/  ULEA.HI UR4, UR4, UR6, URZ, 0x2 ;  /* 0x0000000604047291 */ /* 0x000fc8000f8f103f */
[----:B------:R-:W-:-:S04]  /*00d0*/  ULOP3.LUT UR4, UR4, 0xfffffffc, URZ, 0xc0, !UPT ;  /* 0xfffffffc04047892 */ /* 0x000fc8000f8ec03f */
[----:B------:R-:W-:-:S03]  /*00e0*/  UIADD3 UR6, UR6, -UR4, URZ ;  /* 0x8000000406067290 */ /* 0x000fc6000fffe03f */
[----:B0-----:R-:W-:Y:S09]  /*00f0*/  @P0 BRA `(.L_x_1) ;  /* 0x0000000000200947 */ /* 0x001ff20003800000 */
[----:B------:R-:W-:Y:S02]  /*0100*/  ULDC.64 UR4, c[0x0][0x198] ;  /* 0x0000660000047ab9 */ /* 0x000fe40000000a00 */
[----:B------:R-:W-:Y:S02]  /*0110*/  UIADD3 UR8, UP0, UR4, 0xf0, URZ ;  /* 0x000000f004087890 */ /* 0x000fe4000ff1e03f */
[----:B------:R-:W-:Y:S02]  /*0120*/  UIADD3 UR4, UP1, UR4, 0x1f0, URZ ;  /* 0x000001f004047890 */ /* 0x000fe4000ff3e03f */
[----:B------:R-:W-:Y:S02]  /*0130*/  UIADD3.X UR9, URZ, UR5, URZ, UP0, !UPT ;  /* 0x000000053f097290 */ /* 0x000fe400087fe43f */
[----:B------:R-:W-:-:S07]  /*0140*/  UIADD3.X UR5, URZ, UR5, URZ, UP1, !UPT ;  /* 0x000000053f057290 */ /* 0x000fce0008ffe43f */
[----:B------:R0:W-:Y:S02]  /*0150*/  UTMACCTL.PF [UR8] ;  /* 0x00000000080079b9 */ /* 0x0001e40008040000 */
[----:B------:R0:W-:Y:S02]  /*0160*/  UTMACCTL.PF [UR4] ;  /* 0x00000000040079b9 */ /* 0x0001e40008040000 */
[----:B0-----:R-:W-:Y:S01]  /*0170*/  NOP ;  /* 0x0000000000007918 */ /* 0x001fe20000000000 */
.L_x_1:
[----:B------:R-:W-:Y:S05]  /*0180*/  BSYNC B0 ;  /* 0x0000000000007941 */ /* 0x000fea0003800000 */
.L_x_0:
[----:B------:R-:W0:Y:S01]  /*0190*/  SHFL.IDX PT, R5, R0, RZ, 0x1f ;  /* 0x00001fff00057589 */ /* 0x000e2200000e0000 */
[----:B-1----:R-:W-:Y:S01]  /*01a0*/  R2UR UR14, R4 ;  /* 0x00000000040e72ca */ /* 0x002fe200000e0000 */
[----:B------:R-:W-:-:S04]  /*01b0*/  UISETP.NE.AND UP0, UPT, UR6, 0x3, UPT ;  /* 0x000000030600788c */ /* 0x000fc8000bf05270 */
[----:B------:R-:W-:-:S08]  /*01c0*/  UISETP.EQ.OR UP0, UPT, UR6, URZ, !UP0 ;  /* 0x0000003f0600728c */ /* 0x000fd0000c702670 */
[----:B------:R-:W-:Y:S02]  /*01d0*/  UIADD3 UR12, UR14, -0x1, URZ ;  /* 0xffffffff0e0c7890 */ /* 0x000fe4000fffe03f */
[----:B------:R-:W-:Y:S02]  /*01e0*/  UISETP.EQ.AND UP0, UPT, UR14, URZ, UP0 ;  /* 0x0000003f0e00728c */ /* 0x000fe40008702270 */
[----:B------:R-:W-:Y:S02]  /*01f0*/  UISETP.GE.U32.AND UP1, UPT, UR12, 0x2, UPT ;  /* 0x000000020c00788c */ /* 0x000fe4000bf26070 */
[----:B------:R-:W-:Y:S01]  /*0200*/  USEL UR13, URZ, 0x1, !UP0 ;  /* 0x000000013f0d7887 */ /* 0x000fe2000c000000 */
[----:B0-----:R-:W-:-:S03]  /*0210*/  ISETP.NE.AND P0, PT, R5, RZ, PT ;  /* 0x000000ff0500720c */ /* 0x001fc60003f05270 */
[----:B------:R-:W-:-:S10]  /*0220*/  USEL UR13, UR13, 0x2, UP1 ;  /* 0x000000020d0d7887 */ /* 0x000fd40008800000 */
[----:B------:R-:W-:Y:S05]  /*0230*/  @P0 BRA `(.L_x_2) ;  /* 0x0000000000600947 */ /* 0x000fea0003800000 */
[----:B------:R-:W0:Y:S01]  /*0240*/  S2UR UR7, SR_CgaCtaId ;  /* 0x00000000000779c3 */ /* 0x000e220000008800 */
[----:B------:R-:W-:Y:S01]  /*0250*/  UMOV UR4, 0x400 ;  /* 0x0000040000047882 */ /* 0x000fe20000000000 */
[----:B------:R-:W-:Y:S01]  /*0260*/  UMOV UR5, 0x1 ;  /* 0x0000000100057882 */ /* 0x000fe20000000000 */
[----:B------:R-:W-:Y:S01]  /*0270*/  UMOV UR8, 0x80 ;  /* 0x0000008000087882 */ /* 0x000fe20000000000 */
[----:B------:R-:W-:Y:S01]  /*0280*/  ELECT P0, URZ, PT ;  /* 0x00000000003f782f */ /* 0x000fe20003800000 */
[----:B------:R-:W-:-:S04]  /*0290*/  UIADD3 UR8, -UR8, 0x100000, URZ ;  /* 0x0010000008087890 */ /* 0x000fc8000fffe13f */
[----:B------:R-:W-:Y:S02]  /*02a0*/  USHF.L.U32 UR9, UR8, 0xb, URZ ;  /* 0x0000000b08097899 */ /* 0x000fe4000800063f */
[----:B------:R-:W-:Y:S02]  /*02b0*/  USHF.L.U32 UR8, UR8, 0x1, URZ ;  /* 0x0000000108087899 */ /* 0x000fe4000800063f */
[----:B0-----:R-:W-:Y:S02]  /*02c0*/  ULEA UR7, UR7, UR4, 0x18 ;  /* 0x0000000407077291 */ /* 0x001fe4000f8ec03f */
[----:B------:R-:W-:-:S04]  /*02d0*/  UIADD3 UR4, -UR5, 0x100000, URZ ;  /* 0x0010000005047890 */ /* 0x000fc8000fffe13f */
[----:B------:R-:W-:Y:S02]  /*02e0*/  USHF.L.U32 UR5, UR4, 0xb, URZ ;  /* 0x0000000b04057899 */ /* 0x000fe4000800063f */
[----:B------:R-:W-:Y:S01]  /*02f0*/  USHF.L.U32 UR4, UR4, 0x1, URZ ;  /* 0x0000000104047899 */ /* 0x000fe2000800063f */
[----:B------:R-:W0:Y:S11]  /*0300*/  FENCE.VIEW.ASYNC.S ;  /* 0x00000000000073c6 */ /* 0x000e360000000000 */
[----:B0-----:R0:W1:Y:S01]  /*0310*/  SYNCS.EXCH.64 URZ, [UR7], UR4 ;  /* 0x00000004073f75b2 */ /* 0x0010620008000100 */
[----:B------:R0:W2:Y:S01]  /*0320*/  SYNCS.EXCH.64 URZ, [UR7+0x28], UR8 ;  /* 0x00002808073f75b2 */ /* 0x0000a20008000100 */
[----:B------:R0:W3:Y:S01]  /*0330*/  SYNCS.EXCH.64 URZ, [UR7+0x8], UR4 ;  /* 0x00000804073f75b2 */ /* 0x0000e20008000100 */
[----:B------:R0:W4:Y:S01]  /*0340*/  SYNCS.EXCH.64 URZ, [UR7+0x30], UR8 ;  /* 0x00003008073f75b2 */ /* 0x0001220008000100 */
[----:B------:R0:W0:Y:S01]  /*0350*/  SYNCS.EXCH.64 URZ, [UR7+0x10], UR4 ;  /* 0x00001004073f75b2 */ /* 0x0000220008000100 */
[----:B------:R0:W0:Y:S01]  /*0360*/  SYNCS.EXCH.64 URZ, [UR7+0x38], UR8 ;  /* 0x00003808073f75b2 */ /* 0x0000220008000100 */
[----:B------:R0:W0:Y:S01]  /*0370*/  SYNCS.EXCH.64 URZ, [UR7+0x18], UR4 ;  /* 0x00001804073f75b2 */ /* 0x0000220008000100 */
[----:B------:R0:W0:Y:S01]  /*0380*/  SYNCS.EXCH.64 URZ, [UR7+0x40], UR8 ;  /* 0x00004008073f75b2 */ /* 0x0000220008000100 */
[----:B------:R0:W0:Y:S01]  /*0390*/  SYNCS.EXCH.64 URZ, [UR7+0x20], UR4 ;  /* 0x00002004073f75b2 */ /* 0x0000220008000100 */
[----:B------:R0:W0:Y:S01]  /*03a0*/  SYNCS.EXCH.64 URZ, [UR7+0x48], UR8 ;  /* 0x00004808073f75b2 */ /* 0x0000220008000100 */
[----:B------:R-:W-:Y:S01]  /*03b0*/  NOP ;  /* 0x0000000000007918 */ /* 0x000fe20000000000 */
.L_x_2:
[----:B------:R-:W5:Y:S01]  /*03c0*/  SHFL.IDX PT, R5, R0, RZ, 0x1f ;  /* 0x00001fff00057589 */ /* 0x000f6200000e0000 */
[----:B------:R-:W-:Y:S01]  /*03d0*/  ELECT P0, URZ, PT ;  /* 0x00000000003f782f */ /* 0x000fe20003800000 */
[----:B------:R-:W-:Y:S01]  /*03e0*/  NOP ;  /* 0x0000000000007918 */ /* 0x000fe20000000000 */
[----:B------:R-:W-:Y:S01]  /*03f0*/  ELECT P1, URZ, PT ;  /* 0x00000000003f782f */ /* 0x000fe20003820000 */
[----:B------:R-:W1:Y:S01]  /*0400*/  SHFL.IDX PT, R4, R0, RZ, 0x1f ;  /* 0x00001fff00047589 */ /* 0x000e6200000e0000 */
[----:B0-----:R-:W-:Y:S01]  /*0410*/  UMOV UR4, 0x20 ;  /* 0x0000002000047882 */ /* 0x001fe20000000000 */
[----:B------:R-:W-:Y:S01]  /*0420*/  UMOV UR9, 0x80 ;  /* 0x0000008000097882 */ /* 0x000fe20000000000 */
[----:B------:R-:W-:Y:S01]  /*0430*/  NOP ;  /* 0x0000000000007918 */ /* 0x000fe20000000000 */
[----:B------:R0:W2:Y:S01]  /*0440*/  SHFL.IDX PT, R0, R3, RZ, 0x1f ;  /* 0x00001fff03007589 */ /* 0x0000a200000e0000 */
[----:B------:R-:W-:Y:S01]  /*0450*/  ULDC.64 UR22, c[0x0][0x208] ;  /* 0x0000820000167ab9 */ /* 0x000fe20000000a00 */
[----:B0-----:R-:W-:-:S04]  /*0460*/  SHF.R.S32.HI R3, RZ, 0x1f, R2 ;  /* 0x0000001fff037819 */ /* 0x001fc80000011402 */
[----:B------:R-:W-:Y:S02]  /*0470*/  LEA.HI R3, R3, R2, RZ, 0x7 ;  /* 0x0000000203037211 */ /* 0x000fe400078f38ff */
[----:B-----5:R-:W-:Y:S02]  /*0480*/  ISETP.NE.OR P0, PT, R5, RZ, !P0 ;  /* 0x000000ff0500720c */ /* 0x020fe40004705670 */
[----:B------:R-:W-:Y:S02]  /*0490*/  LOP3.LUT R3, R3, 0xffffff80, RZ, 0xc0, !PT ;  /* 0xffffff8003037812 */ /* 0x000fe400078ec0ff */
[----:B-1----:R-:W-:-:S03]  /*04a0*/  ISETP.NE.OR P1, PT, R4, RZ, !P1 ;  /* 0x000000ff0400720c */ /* 0x002fc60004f25670 */
[----:B------:R-:W-:Y:S01]  /*04b0*/  IMAD.IADD R3, R2, 0x1, -R3 ;  /* 0x0000000102037824 */ /* 0x000fe200078e0a03 */
[----:B--2---:R-:W-:-:S05]  /*04c0*/  R2UR UR17, R0 ;  /* 0x00000000001172ca */ /* 0x004fca00000e0000 */
[----:B------:R-:W-:-:S04]  /*04d0*/  VOTEU.ALL UP0, P0 ;  /* 0x00000000003f7886 */ /* 0x000fc80000000000 */
[----:B------:R-:W-:Y:S01]  /*04e0*/  VOTEU.ALL UP1, P1 ;  /* 0x00000000003f7886 */ /* 0x000fe20000820000 */
[----:B------:R-:W0:Y:S01]  /*04f0*/  @!UP0 S2UR UR8, SR_CgaCtaId ;  /* 0x00000000000889c3 */ /* 0x000e220000008800 */
[----:B------:R-:W-:Y:S01]  /*0500*/  @!UP0 UMOV UR7, 0x400 ;  /* 0x0000040000078882 */ /* 0x000fe20000000000 */
[----:B------:R-:W-:-:S04]  /*0510*/  @!UP0 UIADD3 UR4, -UR4, 0x100000, URZ ;  /* 0x0010000004048890 */ /* 0x000fc8000fffe13f */
[----:B------:R-:W-:Y:S02]  /*0520*/  @!UP0 USHF.L.U32 UR5, UR4, 0xb, URZ ;  /* 0x0000000b04058899 */ /* 0x000fe4000800063f */
[----:B------:R-:W-:Y:S01]  /*0530*/  @!UP0 USHF.L.U32 UR4, UR4, 0x1, URZ ;  /* 0x0000000104048899 */ /* 0x000fe2000800063f */
[----:B------:R-:W-:Y:S01]  /*0540*/  @!UP1 UMOV UR10, 0x400 ;  /* 0x00000400000a9882 */ /* 0x000fe20000000000 */
[----:B------:R-:W-:Y:S01]  /*0550*/  VOTEU.ALL UP2, P1 ;  /* 0x00000000003f7886 */ /* 0x000fe20000840000 */
[----:B------:R-:W-:Y:S01]  /*0560*/  VOTEU.ALL UP3, P1 ;  /* 0x00000000003f7886 */ /* 0x000fe20000860000 */
[----:B------:R-:W-:Y:S01]  /*0570*/  VOTEU.ALL UP4, P1 ;  /* 0x00000000003f7886 */ /* 0x000fe20000880000 */
[----:B------:R-:W1:Y:S01]  /*0580*/  @!UP1 S2UR UR11, SR_CgaCtaId ;  /* 0x00000000000b99c3 */ /* 0x000e620000008800 */
[----:B------:R-:W-:Y:S01]  /*0590*/  VOTEU.ALL UP5, P1 ;  /* 0x00000000003f7886 */ /* 0x000fe200008a0000 */
[----:B------:R-:W-:Y:S01]  /*05a0*/  ISETP.NE.AND P1, PT, RZ, UR14, PT ;  /* 0x0000000eff007c0c */ /* 0x000fe2000bf25270 */
[----:B0-----:R-:W-:-:S02]  /*05b0*/  @!UP0 ULEA UR7, UR8, UR7, 0x18 ;  /* 0x0000000708078291 */ /* 0x001fc4000f8ec03f */
[----:B------:R-:W-:-:S04]  /*05c0*/  @!UP1 UIADD3 UR8, -UR9, 0x100000, URZ ;  /* 0x0010000009089890 */ /* 0x000fc8000fffe13f */
[----:B------:R-:W-:Y:S02]  /*05d0*/  @!UP1 USHF.L.U32 UR9, UR8, 0xb, URZ ;  /* 0x0000000b08099899 */ /* 0x000fe4000800063f */
[----:B------:R-:W-:Y:S01]  /*05e0*/  @!UP1 USHF.L.U32 UR8, UR8, 0x1, URZ ;  /* 0x0000000108089899 */ /* 0x000fe2000800063f */
[----:B------:R-:W-:Y:S01]  /*05f0*/  VOTEU.ALL UP0, P0 ;  /* 0x00000000003f7886 */ /* 0x000fe20000000000 */
[----:B-1----:R-:W-:Y:S01]  /*0600*/  @!UP1 ULEA UR10, UR11, UR10, 0x18 ;  /* 0x0000000a0b0a9291 */ /* 0x002fe2000f8ec03f */
[----:B------:R-:W-:Y:S01]  /*0610*/  VOTEU.ALL UP1, P0 ;  /* 0x00000000003f7886 */ /* 0x000fe20000020000 */
[----:B------:R-:W0:Y:S02]  /*0620*/  FENCE.VIEW.ASYNC.S ;  /* 0x00000000000073c6 */ /* 0x000e240000000000 */
[----:B0-----:R-:W3:Y:S02]  /*0630*/  @!UP0 SYNCS.EXCH.64 URZ, [UR7+0x80], UR4 ;  /* 0x00008004073f85b2 */ /* 0x001ee40008000100 */
[----:B------:R0:W3:Y:S01]  /*0640*/  @!UP1 SYNCS.EXCH.64 URZ, [UR7+0x88], UR4 ;  /* 0x00008804073f95b2 */ /* 0x0000e20008000100 */
[----:B------:R-:W-:Y:S01]  /*0650*/  NOP ;  /* 0x0000000000007918 */ /* 0x000fe20000000000 */
[----:B0-----:R-:W-:-:S02]  /*0660*/  ULDC.64 UR4, c[0x0][0x598] ;  /* 0x0001660000047ab9 */ /* 0x001fc40000000a00 */
[----:B------:R-:W-:Y:S02]  /*0670*/  ISETP.NE.U32.AND P0, PT, RZ, UR4, PT ;  /* 0x00000004ff007c0c */ /* 0x000fe4000bf05070 */
[----:B------:R0:W3:Y:S02]  /*0680*/  @!UP2 SYNCS.EXCH.64 URZ, [UR10+0x60], UR8 ;  /* 0x000060080a3fa5b2 */ /* 0x0000e40008000100 */
[----:B------:R-:W-:Y:S01]  /*0690*/  ISETP.NE.AND.EX P0, PT, RZ, UR5, PT, P0 ;  /* 0x00000005ff007c0c */ /* 0x000fe2000bf05300 */
[----:B------:R0:W3:Y:S01]  /*06a0*/  @!UP3 SYNCS.EXCH.64 URZ, [UR10+0x68], UR8 ;  /* 0x000068080a3fb5b2 */ /* 0x0000e20008000100 */
[----:B------:R0:W3:Y:S01]  /*06b0*/  @!UP4 SYNCS.EXCH.64 URZ, [UR10+0x70], UR8 ;  /* 0x000070080a3fc5b2 */ /* 0x0000e20008000100 */
[----:B------:R0:W3:Y:S01]  /*06c0*/  @!UP5 SYNCS.EXCH.64 URZ, [UR10+0x78], UR8 ;  /* 0x000078080a3fd5b2 */ /* 0x0000e20008000100 */
[----:B------:R-:W-:Y:S01]  /*06d0*/  NOP ;  /* 0x0000000000007918 */ /* 0x000fe20000000000 */
[----:B---34-:R-:W-:Y:S08]  /*06e0*/  BAR.SYNC.DEFER_BLOCKING 0x0 ;  /* 0x0000000000007b1d */ /* 0x018ff00000010000 */
[----:B0-----:R-:W-:Y:S05]  /*06f0*/  @!P0 BRA `(.L_x_3) ;  /* 0x0000000000208947 */ /* 0x001fea0003800000 */
[----:B------:R-:W0:Y:S02]  /*0700*/  LDC.64 R4, c[0x0][0x598] ;  /* 0x00016600ff047b82 */ /* 0x000e240000000a00 */
[----:B0-----:R-:W2:Y:S02]  /*0710*/  LDG.E.64 R4, desc[UR22][R4.64] ;  /* 0x0000001604047981 */ /* 0x001ea4000c1e1b00 */
[----:B--2---:R-:W-:-:S04]  /*0720*/  ISETP.NE.U32.AND P0, PT, R4, RZ, PT ;  /* 0x000000ff0400720c */ /* 0x004fc80003f05070 */
[----:B------:R-:W-:-:S13]  /*0730*/  ISETP.NE.AND.EX P0, PT, R5, RZ, PT, P0 ;  /* 0x000000ff0500720c */ /* 0x000fda0003f05300 */
[----:B------:R-:W-:Y:S05]  /*0740*/  @!P0 BRA `(.L_x_3) ;  /* 0x00000000000c8947 */ /* 0x000fea0003800000 */
[----:B------:R-:W2:Y:S02]  /*0750*/  LD.E R4, desc[UR22][R4.64] ;  /* 0x0000001604047980 */ /* 0x000ea4000c101900 */
[----:B--2---:R-:W-:Y:S01]  /*0760*/  R2UR UR24, R4 ;  /* 0x00000000041872ca */ /* 0x004fe200000e0000 */
[----:B------:R-:W-:-:S14]  /*0770*/  BRA `(.L_x_4) ;  /* 0x0000000000247947 */ /* 0x000fdc0003800000 */
.L_x_3:
[----:B------:R-:W-:Y:S02]  /*0780*/  ULDC.64 UR4, c[0x0][0x588] ;  /* 0x0001620000047ab9 */ /* 0x000fe40000000a00 */
[----:B------:R-:W-:-:S04]  /*0790*/  ISETP.NE.U32.AND P0, PT, RZ, UR4, PT ;  /* 0x00000004ff007c0c */ /* 0x000fc8000bf05070 */
[----:B------:R-:W-:-:S13]  /*07a0*/  ISETP.NE.AND.EX P0, PT, RZ, UR5, PT, P0 ;  /* 0x00000005ff007c0c */ /* 0x000fda000bf05300 */
[----:B------:R-:W-:Y:S05]  /*07b0*/  @!P0 BRA `(.L_x_5) ;  /* 0x0000000000108947 */ /* 0x000fea0003800000 */
[----:B------:R-:W0:Y:S02]  /*07c0*/  LDC.64 R4, c[0x0][0x588] ;  /* 0x00016200ff047b82 */ /* 0x000e240000000a00 */
[----:B0-----:R-:W2:Y:S02]  /*07d0*/  LDG.E R4, desc[UR22][R4.64] ;  /* 0x0000001604047981 */ /* 0x001ea4000c1e1900 */
[----:B--2---:R-:W-:Y:S01]  /*07e0*/  R2UR UR24, R4 ;  /* 0x00000000041872ca */ /* 0x004fe200000e0000 */
[----:B------:R-:W-:-:S14]  /*07f0*/  BRA `(.L_x_4) ;  /* 0x0000000000047947 */ /* 0x000fdc0003800000 */
.L_x_5:
[----:B------:R-:W-:-:S05]  /*0800*/  ULDC UR24, c[0x0][0x580] ;  /* 0x0001600000187ab9 */ /* 0x000fca0000000800 */
.L_x_4:
[----:B------:R-:W-:Y:S02]  /*0810*/  ULDC.64 UR4, c[0x0][0x5a0] ;  /* 0x0001680000047ab9 */ /* 0x000fe40000000a00 */
[----:B------:R-:W-:-:S04]  /*0820*/  ISETP.NE.U32.AND P0, PT, RZ, UR4, PT ;  /* 0x00000004ff007c0c */ /* 0x000fc8000bf05070 */
[----:B------:R-:W-:-:S13]  /*0830*/  ISETP.NE.AND.EX P0, PT, RZ, UR5, PT, P0 ;  /* 0x00000005ff007c0c */ /* 0x000fda000bf05300 */
[----:B------:R-:W-:Y:S05]  /*0840*/  @!P0 BRA `(.L_x_6) ;  /* 0x0000000000208947 */ /* 0x000fea0003800000 */
        /* <DEDUP_REMOVED lines=8> */
.L_x_6:
        /* <DEDUP_REMOVED lines=8> */
.L_x_8:
[----:B------:R-:W-:-:S05]  /*0950*/  ULDC UR25, c[0x0][0x584] ;  /* 0x0001610000197ab9 */ /* 0x000fca0000000800 */
.L_x_7:
[----:B------:R-:W0:Y:S01]  /*0960*/  LDC R0, c[0x0][0x65c] ;  /* 0x00019700ff007b82 */ /* 0x000e220000000800 */
[----:B------:R-:W1:Y:S01]  /*0970*/  S2R R12, SR_CTAID.Y ;  /* 0x00000000000c7919 */ /* 0x000e620000002600 */
[----:B------:R-:W-:Y:S01]  /*0980*/  IMAD.MOV.U32 R5, RZ, RZ, RZ ;  /* 0x000000ffff057224 */ /* 0x000fe200078e00ff */
[----:B------:R-:W-:Y:S01]  /*0990*/  UISETP.NE.AND UP0, UPT, UR14, 0x2, UPT ;  /* 0x000000020e00788c */ /* 0x000fe2000bf05270 */
[----:B------:R-:W2:Y:S01]  /*09a0*/  S2R R4, SR_CTAID.X ;  /* 0x0000000000047919 */ /* 0x000ea20000002500 */
[----:B------:R-:W-:Y:S01]  /*09b0*/  ULDC UR7, c[0x0][0x28c] ;  /* 0x0000a30000077ab9 */ /* 0x000fe20000000800 */
[----:B------:R-:W-:Y:S01]  /*09c0*/  UMOV UR5, URZ ;  /* 0x0000003f00057c82 */ /* 0x000fe20008000000 */
[----:B------:R-:W-:Y:S02]  /*09d0*/  UIADD3 UR7, UR7, 0x3f, URZ ;  /* 0x0000003f07077890 */ /* 0x000fe4000fffe03f */
[----:B------:R-:W-:Y:S01]  /*09e0*/  PLOP3.LUT P0, PT, PT, PT, UP0, 0x80, 0x0 ;  /* 0x000000000000781c */ /* 0x000fe20003f0f008 */
[----:B------:R-:W-:Y:S01]  /*09f0*/  UMOV UR4, URZ ;  /* 0x0000003f00047c82 */ /* 0x000fe20008000000 */
[----:B------:R-:W-:Y:S01]  /*0a00*/  ULDC.64 UR18, c[0x0][0x650] ;  /* 0x0001940000127ab9 */ /* 0x000fe20000000a00 */
[----:B------:R-:W-:-:S04]  /*0a10*/  USHF.R.S32.HI UR10, URZ, 0x1f, UR7 ;  /* 0x0000001f3f0a7899 */ /* 0x000fc80008011407 */
[----:B------:R-:W-:-:S04]  /*0a20*/  ULEA.HI UR10, UR10, UR7, URZ, 0x6 ;  /* 0x000000070a0a7291 */ /* 0x000fc8000f8f303f */
[----:B------:R-:W-:Y:S01]  /*0a30*/  USHF.R.S32.HI UR14, URZ, 0x6, UR10 ;  /* 0x000000063f0e7899 */ /* 0x000fe2000801140a */
[----:B0-----:R-:W-:-:S13]  /*0a40*/  ISETP.NE.AND P2, PT, R0, 0x1, PT ;  /* 0x000000010000780c */ /* 0x001fda0003f45270 */
[----:B------:R-:W2:Y:S01]  /*0a50*/  @P2 LDC R9, c[0x0][0x10] ;  /* 0x00000400ff092b82 */ /* 0x000ea20000000800 */
[----:B-1----:R-:W-:Y:S02]  /*0a60*/  @P2 IMAD.MOV.U32 R6, RZ, RZ, R12 ;  /* 0x000000ffff062224 */ /* 0x002fe400078e000c */
[----:B------:R-:W-:-:S05]  /*0a70*/  @P2 IMAD.MOV.U32 R7, RZ, RZ, RZ ;  /* 0x000000ffff072224 */ /* 0x000fca00078e00ff */
[----:B------:R-:W0:Y:S01]  /*0a80*/  @!P2 LDC R11, c[0x0][0xc] ;  /* 0x00000300ff0bab82 */ /* 0x000e220000000800 */
[----:B------:R-:W-:Y:S01]  /*0a90*/  ULDC UR8, c[0x0][0xc] ;  /* 0x0000030000087ab9 */ /* 0x000fe20000000800 */
[----:B------:R-:W-:Y:S01]  /*0aa0*/  ULDC UR9, c[0x0][0x10] ;  /* 0x0000040000097ab9 */ /* 0x000fe20000000800 */
[----:B------:R-:W-:Y:S01]  /*0ab0*/  ULDC UR7, c[0x0][0x14] ;  /* 0x0000050000077ab9 */ /* 0x000fe20000000800 */
[----:B------:R-:W-:-:S04]  /*0ac0*/  UIMAD.WIDE.U32 UR8, UR8, UR9, URZ ;  /* 0x00000009080872a5 */ /* 0x000fc8000f8e003f */
[----:B------:R-:W-:Y:S02]  /*0ad0*/  UIMAD.WIDE.U32 UR20, UR8, UR7, URZ ;  /* 0x00000007081472a5 */ /* 0x000fe4000f8e003f */
[----:B------:R-:W-:-:S04]  /*0ae0*/  UIMAD UR15, UR9, UR7, URZ ;  /* 0x00000007090f72a4 */ /* 0x000fc8000f8e023f */
[----:B------:R-:W-:Y:S01]  /*0af0*/  UIADD3 UR15, UR21, UR15, URZ ;  /* 0x0000000f150f7290 */ /* 0x000fe2000fffe03f */
[----:B--2---:R-:W-:-:S04]  /*0b00*/  @P2 IMAD.WIDE.U32 R8, R4, R9, R6 ;  /* 0x0000000904082225 */ /* 0x004fc800078e0006 */
[----:B------:R-:W-:Y:S02]  /*0b10*/  @P2 IMAD.MOV.U32 R13, RZ, RZ, R8 ;  /* 0x000000ffff0d2224 */ /* 0x000fe400078e0008 */
[----:B0-----:R-:W-:-:S04]  /*0b20*/  @!P2 IMAD.WIDE.U32 R6, R11, R12, R4 ;  /* 0x0000000c0b06a225 */ /* 0x001fc800078e0004 */
[----:B------:R-:W-:Y:S02]  /*0b30*/  @P2 IMAD.MOV.U32 R11, RZ, RZ, RZ ;  /* 0x000000ffff0b2224 */ /* 0x000fe400078e00ff */
[----:B------:R-:W-:Y:S02]  /*0b40*/  @!P2 IMAD.MOV.U32 R13, RZ, RZ, R6 ;  /* 0x000000ffff0da224 */ /* 0x000fe400078e0006 */
[----:B------:R-:W-:Y:S02]  /*0b50*/  @P2 IMAD.IADD R10, R9, 0x1, R11 ;  /* 0x00000001090a2824 */ /* 0x000fe400078e020b */
[----:B------:R-:W-:Y:S01]  /*0b60*/  @!P2 IMAD.MOV.U32 R10, RZ, RZ, R7 ;  /* 0x000000ffff0aa224 */ /* 0x000fe200078e0007 */
[----:B------:R0:W-:Y:S01]  /*0b70*/  STL [R1+0x7c], R13 ;  /* 0x00007c0d01007387 */ /* 0x0001e20000100800 */
[----:B------:R-:W-:Y:S02]  /*0b80*/  IMAD.MOV.U32 R18, RZ, RZ, R13 ;  /* 0x000000ffff127224 */ /* 0x000fe400078e000d */
[----:B------:R-:W-:Y:S01]  /*0b90*/  IMAD.MOV.U32 R19, RZ, RZ, R10 ;  /* 0x000000ffff137224 */ /* 0x000fe200078e000a */
[----:B------:R0:W-:Y:S01]  /*0ba0*/  STL [R1+0x78], R10 ;  /* 0x0000780a01007387 */ /* 0x0001e20000100800 */
[----:B------:R-:W-:Y:S05]  /*0bb0*/  @P0 BRA `(.L_x_9) ;  /* 0x0000000000280947 */ /* 0x000fea0003800000 */
[----:B------:R-:W-:Y:S01]  /*0bc0*/  IADD3 R18, P0, R18, UR20, RZ ;  /* 0x0000001412127c10 */ /* 0x000fe2000ff1e0ff */
[----:B------:R-:W-:Y:S02]  /*0bd0*/  UISETP.GE.U32.AND UP0, UPT, UR14, 0x5, UPT ;  /* 0x000000050e00788c */ /* 0x000fe4000bf06070 */
[----:B------:R-:W-:Y:S01]  /*0be0*/  UIMAD.WIDE.U32 UR4, UR14, -0x33333333, URZ ;  /* 0xcccccccd0e0478a5 */ /* 0x000fe2000f8e003f */
[----:B------:R-:W-:Y:S01]  /*0bf0*/  IADD3.X R19, R19, UR15, RZ, P0, !PT ;  /* 0x0000000f13137c10 */ /* 0x000fe200087fe4ff */
[----:B------:R1:W-:Y:S02]  /*0c00*/  STL [R1+0x7c], R18 ;  /* 0x00007c1201007387 */ /* 0x0003e40000100800 */
[----:B------:R-:W-:Y:S02]  /*0c10*/  USHF.R.U32.HI UR5, URZ, 0x2, UR5 ;  /* 0x000000023f057899 */ /* 0x000fe40008011605 */
[----:B------:R1:W-:Y:S01]  /*0c20*/  STL [R1+0x78], R19 ;  /* 0x0000781301007387 */ /* 0x0003e20000100800 */
[----:B------:R-:W-:-:S02]  /*0c30*/  UMOV UR4, URZ ;  /* 0x0000003f00047c82 */ /* 0x000fc40008000000 */
[----:B------:R-:W-:Y:S02]  /*0c40*/  @UP0 ULOP3.LUT UR4, UR5, 0x1, URZ, 0xc0, !UPT ;  /* 0x0000000105040892 */ /* 0x000fe4000f8ec03f */
[----:B------:R-:W-:-:S12]  /*0c50*/  UIMAD UR5, UR5, -0x5, UR14 ;  /* 0xfffffffb050578a4 */ /* 0x000fd8000f8e020e */
.L_x_9:
[----:B------:R-:W-:Y:S01]  /*0c60*/  IMAD.MOV.U32 R8, RZ, RZ, -0x1 ;  /* 0xffffffffff087424 */ /* 0x000fe200078e00ff */
[----:B------:R-:W-:Y:S01]  /*0c70*/  ISETP.GE.U32.AND P0, PT, R18, UR18, PT ;  /* 0x0000001212007c0c */ /* 0x000fe2000bf06070 */
[----:B------:R-:W-:Y:S01]  /*0c80*/  IMAD.MOV.U32 R6, RZ, RZ, -0x1 ;  /* 0xffffffffff067424 */ /* 0x000fe200078e00ff */
[----:B------:R-:W-:Y:S01]  /*0c90*/  PRMT R0, RZ, 0x7610, R0 ;  /* 0x00007610ff007816 */ /* 0x000fe20000000000 */
[----:B------:R-:W-:Y:S01]  /*0ca0*/  IMAD.MOV.U32 R7, RZ, RZ, -0x1 ;  /* 0xffffffffff077424 */ /* 0x000fe200078e00ff */
[----:B------:R2:W-:Y:S01]  /*0cb0*/  STL [R1+0x80], R8 ;  /* 0x0000800801007387 */ /* 0x0005e20000100800 */
[----:B------:R-:W-:-:S03]  /*0cc0*/  ISETP.GE.U32.AND.EX P0, PT, R19, UR19, PT, P0 ;  /* 0x0000001313007c0c */ /* 0x000fc6000bf06100 */
[----:B------:R2:W-:Y:S04]  /*0cd0*/  STL [R1+0x74], R6 ;  /* 0x0000740601007387 */ /* 0x0005e80000100800 */
[----:B------:R2:W-:Y:S06]  /*0ce0*/  STL [R1+0x84], R7 ;  /* 0x0000840701007387 */ /* 0x0005ec0000100800 */
[----:B------:R-:W-:Y:S05]  /*0cf0*/  @P0 BRA `(.L_x_10) ;  /* 0x0000000400680947 */ /* 0x000fea0003800000 */
[----:B------:R-:W3:Y:S01]  /*0d00*/  LDC.64 R14, c[0x0][0x628] ;  /* 0x00018a00ff0e7b82 */ /* 0x000ee20000000a00 */
[----:B--2---:R-:W-:Y:S02]  /*0d10*/  IMAD.MOV.U32 R6, RZ, RZ, R18 ;  /* 0x000000ffff067224 */ /* 0x004fe400078e0012 */
[----:B------:R-:W-:-:S05]  /*0d20*/  IMAD.MOV.U32 R7, RZ, RZ, R19 ;  /* 0x000000ffff077224 */ /* 0x000fca00078e0013 */
[----:B------:R-:W2:Y:S08]  /*0d30*/  LDC R0, c[0x0][0x630] ;  /* 0x00018c00ff007b82 */ /* 0x000eb00000000800 */
[----:B------:R-:W4:Y:S01]  /*0d40*/  LDC.64 R16, c[0x0][0x620] ;  /* 0x00018800ff107b82 */ /* 0x000f220000000a00 */
[----:B---3--:R-:W-:-:S04]  /*0d50*/  ISETP.NE.U32.AND P0, PT, R14, RZ, PT ;  /* 0x000000ff0e00720c */ /* 0x008fc80003f05070 */
[----:B------:R-:W-:-:S13]  /*0d60*/  ISETP.NE.AND.EX P0, PT, R15, RZ, PT, P0 ;  /* 0x000000ff0f00720c */ /* 0x000fda0003f05300 */
[----:B--2-4-:R-:W-:Y:S05]  /*0d70*/  @!P0 BRA `(.L_x_11) ;  /* 0x0000000000288947 */ /* 0x014fea0003800000 */
[----:B------:R-:W2:Y:S02]  /*0d80*/  LDC R11, c[0x0][0x634] ;  /* 0x00018d00ff0b7b82 */ /* 0x000ea40000000800 */
[----:B--2---:R-:W-:-:S05]  /*0d90*/  IADD3 R11, P0, R18, R11, RZ ;  /* 0x0000000b120b7210 */ /* 0x004fca0007f1e0ff */
[----:B0-----:R-:W-:-:S04]  /*0da0*/  IMAD.X R13, RZ, RZ, R19, P0 ;  /* 0x000000ffff0d7224 */ /* 0x001fc800000e0613 */
[----:B------:R-:W-:-:S04]  /*0db0*/  IMAD.WIDE.U32 R6, R13, R14, RZ ;  /* 0x0000000e0d067225 */ /* 0x000fc800078e00ff */
[----:B------:R-:W-:-:S04]  /*0dc0*/  IMAD.WIDE.U32 R8, P0, R11, R15, R6 ;  /* 0x0000000f0b087225 */ /* 0x000fc80007800006 */
[----:B------:R-:W-:-:S04]  /*0dd0*/  IMAD.WIDE.U32 R6, R11, R14, RZ ;  /* 0x0000000e0b067225 */ /* 0x000fc800078e00ff */
[----:B------:R-:W-:Y:S01]  /*0de0*/  IMAD.X R11, RZ, RZ, RZ, P0 ;  /* 0x000000ffff0b7224 */ /* 0x000fe200000e06ff */
[----:B------:R-:W-:Y:S01]  /*0df0*/  IADD3 RZ, P0, R7, R8, RZ ;  /* 0x0000000807ff7210 */ /* 0x000fe20007f1e0ff */
[----:B------:R-:W-:-:S04]  /*0e00*/  IMAD.MOV.U32 R10, RZ, RZ, R9 ;  /* 0x000000ffff0a7224 */ /* 0x000fc800078e0009 */
[----:B------:R-:W-:-:S08]  /*0e10*/  IMAD.WIDE.U32.X R6, R13, R15, R10, P0 ;  /* 0x0000000f0d067225 */ /* 0x000fd000000e040a */
.L_x_11:
[-CC-:B------:R-:W-:Y:S01]  /*0e20*/  SHF.R.U64 R25, R6, R0.reuse, R7.reuse ;  /* 0x0000000006197219 */ /* 0x180fe20000001207 */
[----:B0-----:R-:W0:Y:S01]  /*0e30*/  LDC R10, c[0x0][0x618] ;  /* 0x00018600ff0a7b82 */ /* 0x001e220000000800 */
[----:B------:R-:W-:Y:S01]  /*0e40*/  SHF.R.U32.HI R5, RZ, R0, R7 ;  /* 0x00000000ff057219 */ /* 0x000fe20000011607 */
[----:B------:R-:W-:Y:S01]  /*0e50*/  IMAD.MOV.U32 R6, RZ, RZ, R18 ;  /* 0x000000ffff067224 */ /* 0x000fe200078e0012 */
[----:B------:R-:W-:Y:S01]  /*0e60*/  IADD3 R9, P0, RZ, -R25, RZ ;  /* 0x80000019ff097210 */ /* 0x000fe20007f1e0ff */
[----:B------:R-:W-:Y:S01]  /*0e70*/  IMAD.MOV.U32 R7, RZ, RZ, R19 ;  /* 0x000000ffff077224 */ /* 0x000fe200078e0013 */
[----:B------:R-:W-:Y:S01]  /*0e80*/  I2FP.F32.U32 R0, R4 ;  /* 0x0000000400007245 */ /* 0x000fe20000201000 */
[----:B------:R-:W-:Y:S02]  /*0e90*/  ULDC UR7, c[0x0][0x150] ;  /* 0x0000540000077ab9 */ /* 0x000fe40000000800 */
[----:B------:R-:W2:Y:S01]  /*0ea0*/  LDC.64 R22, c[0x0][0x640] ;  /* 0x00019000ff167b82 */ /* 0x000ea20000000a00 */
[----:B------:R-:W-:-:S02]  /*0eb0*/  IMAD.X R11, RZ, RZ, ~R5, P0 ;  /* 0x000000ffff0b7224 */ /* 0x000fc400000e0e05 */
[----:B------:R-:W-:Y:S01]  /*0ec0*/  FMUL R0, R0, UR7 ;  /* 0x0000000700007c20 */ /* 0x000fe20008400000 */
[----:B------:R-:W-:Y:S01]  /*0ed0*/  IMAD.WIDE.U32 R6, R9, R16, R6 ;  /* 0x0000001009067225 */ /* 0x000fe200078e0006 */
[----:B------:R-:W-:-:S03]  /*0ee0*/  ULDC UR7, c[0x0][0x154] ;  /* 0x0000550000077ab9 */ /* 0x000fc60000000800 */
[----:B------:R-:W-:Y:S01]  /*0ef0*/  IMAD R8, R11, R16, RZ ;  /* 0x000000100b087224 */ /* 0x000fe200078e02ff */
[----:B------:R-:W3:Y:S01]  /*0f00*/  LDC R5, c[0x0][0x144] ;  /* 0x00005100ff057b82 */ /* 0x000ee20000000800 */
[----:B------:R-:W4:Y:S02]  /*0f10*/  F2I.U32.TRUNC.NTZ R0, R0 ;  /* 0x0000000000007305 */ /* 0x000f24000020f000 */
[----:B------:R-:W-:-:S04]  /*0f20*/  IMAD R9, R9, R17, R8 ;  /* 0x0000001109097224 */ /* 0x000fc800078e0208 */
[----:B------:R-:W-:Y:S01]  /*0f30*/  IMAD.IADD R7, R7, 0x1, R9 ;  /* 0x0000000107077824 */ /* 0x000fe200078e0209 */
[----:B------:R-:W5:Y:S01]  /*0f40*/  LDC R16, c[0x0][0x608] ;  /* 0x00018200ff107b82 */ /* 0x000f620000000800 */
[----:B------:R-:W-:-:S03]  /*0f50*/  IMAD.MOV.U32 R9, RZ, RZ, -0x1 ;  /* 0xffffffffff097424 */ /* 0x000fc600078e00ff */
[--C-:B0-----:R-:W-:Y:S02]  /*0f60*/  SHF.R.U64 R14, R6, R10, R7.reuse ;  /* 0x0000000a060e7219 */ /* 0x101fe40000001207 */
[----:B------:R-:W-:Y:S02]  /*0f70*/  I2FP.F32.U32 R6, R12 ;  /* 0x0000000c00067245 */ /* 0x000fe40000201000 */
[----:B------:R-:W0:Y:S01]  /*0f80*/  LDC R20, c[0x0][0x658] ;  /* 0x00019600ff147b82 */ /* 0x000e220000000800 */
[----:B--2---:R-:W-:Y:S01]  /*0f90*/  ISETP.NE.U32.AND P0, PT, R22, RZ, PT ;  /* 0x000000ff1600720c */ /* 0x004fe20003f05070 */
[----:B----4-:R-:W-:Y:S02]  /*0fa0*/  IMAD.MOV R8, RZ, RZ, -R0 ;  /* 0x000000ffff087224 */ /* 0x010fe400078e0a00 */
[----:B------:R-:W-:Y:S01]  /*0fb0*/  FMUL R6, R6, UR7 ;  /* 0x0000000706067c20 */ /* 0x000fe20008400000 */
[----:B------:R-:W-:Y:S02]  /*0fc0*/  SHF.R.U32.HI R7, RZ, R10, R7 ;  /* 0x0000000aff077219 */ /* 0x000fe40000011607 */
[----:B------:R-:W-:Y:S01]  /*0fd0*/  ISETP.NE.AND.EX P0, PT, R23, RZ, PT, P0 ;  /* 0x000000ff1700720c */ /* 0x000fe20003f05300 */
[----:B------:R2:W4:Y:S01]  /*0fe0*/  F2I.U32.TRUNC.NTZ R13, R6 ;  /* 0x00000006000d7305 */ /* 0x000522000020f000 */
[----:B------:R-:W2:Y:S01]  /*0ff0*/  LDC R15, c[0x0][0x148] ;  /* 0x00005200ff0f7b82 */ /* 0x000ea20000000800 */
[----:B---3--:R-:W-:-:S07]  /*1000*/  IMAD R0, R5, R8, R4 ;  /* 0x0000000805007224 */ /* 0x008fce00078e0204 */
[----:B-1----:R-:W1:Y:S01]  /*1010*/  LDC R18, c[0x0][0x600] ;  /* 0x00018000ff127b82 */ /* 0x002e620000000800 */
[-CC-:B-----5:R-:W-:Y:S02]  /*1020*/  SHF.R.U64 R26, R14, R16.reuse, R7.reuse ;  /* 0x000000100e1a7219 */ /* 0x1a0fe40000001207 */
[----:B------:R-:W-:Y:S01]  /*1030*/  SHF.R.U32.HI R5, RZ, R16, R7 ;  /* 0x00000010ff057219 */ /* 0x000fe20000011607 */
[----:B------:R-:W-:-:S04]  /*1040*/  IMAD.MOV.U32 R7, RZ, RZ, 0x1 ;  /* 0x00000001ff077424 */ /* 0x000fc800078e00ff */
[----:B------:R-:W3:Y:S01]  /*1050*/  LDC R19, c[0x0][0x648] ;  /* 0x00019200ff137b82 */ /* 0x000ee20000000800 */
[-C--:B0-----:R-:W-:Y:S02]  /*1060*/  SHF.L.U32 R4, R9, R20.reuse, RZ ;  /* 0x0000001409047219 */ /* 0x081fe400000006ff */
[--C-:B------:R-:W-:Y:S02]  /*1070*/  SHF.R.U64 R16, R26, R20, R5.reuse ;  /* 0x000000141a107219 */ /* 0x100fe40000001205 */
[----:B------:R-:W-:Y:S02]  /*1080*/  LOP3.LUT R11, RZ, R4, RZ, 0x33, !PT ;  /* 0x00000004ff0b7212 */ /* 0x000fe400078e33ff */
[-C--:B------:R-:W-:Y:S01]  /*1090*/  SHF.R.U32.HI R5, RZ, R20.reuse, R5 ;  /* 0x00000014ff057219 */ /* 0x080fe20000011605 */
[----:B------:R-:W0:Y:S01]  /*10a0*/  LDC R21, c[0x0][0x638] ;  /* 0x00018e00ff157b82 */ /* 0x000e220000000800 */
[----:B------:R-:W-:Y:S01]  /*10b0*/  SHF.L.U32 R10, R7, R20, RZ ;  /* 0x00000014070a7219 */ /* 0x000fe200000006ff */
[----:B------:R-:W-:-:S06]  /*10c0*/  IMAD.MOV.U32 R4, RZ, RZ, R16 ;  /* 0x000000ffff047224 */ /* 0x000fcc00078e0010 */
[----:B------:R-:W0:Y:S01]  /*10d0*/  LDC R24, c[0x0][0x610] ;  /* 0x00018400ff187b82 */ /* 0x000e220000000800 */
[----:B--2-4-:R-:W-:Y:S05]  /*10e0*/  @!P0 BRA `(.L_x_12) ;  /* 0x0000000000288947 */ /* 0x014fea0003800000 */
[----:B------:R-:W2:Y:S02]  /*10f0*/  LDC R9, c[0x0][0x64c] ;  /* 0x00019300ff097b82 */ /* 0x000ea40000000800 */
[----:B--2---:R-:W-:-:S05]  /*1100*/  IADD3 R9, P0, R16, R9, RZ ;  /* 0x0000000910097210 */ /* 0x004fca0007f1e0ff */
[----:B------:R-:W-:-:S04]  /*1110*/  IMAD.X R17, RZ, RZ, R5, P0 ;  /* 0x000000ffff117224 */ /* 0x000fc800000e0605 */
[----:B------:R-:W-:-:S04]  /*1120*/  IMAD.WIDE.U32 R4, R17, R22, RZ ;  /* 0x0000001611047225 */ /* 0x000fc800078e00ff */
[----:B------:R-:W-:-:S04]  /*1130*/  IMAD.WIDE.U32 R6, P0, R9, R23, R4 ;  /* 0x0000001709067225 */ /* 0x000fc80007800004 */
[----:B------:R-:W-:-:S04]  /*1140*/  IMAD.WIDE.U32 R4, R9, R22, RZ ;  /* 0x0000001609047225 */ /* 0x000fc800078e00ff */
[----:B------:R-:W-:Y:S01]  /*1150*/  IMAD.X R9, RZ, RZ, RZ, P0 ;  /* 0x000000ffff097224 */ /* 0x000fe200000e06ff */
[----:B------:R-:W-:Y:S01]  /*1160*/  IADD3 RZ, P0, R5, R6, RZ ;  /* 0x0000000605ff7210 */ /* 0x000fe20007f1e0ff */
[----:B------:R-:W-:-:S04]  /*1170*/  IMAD.MOV.U32 R8, RZ, RZ, R7 ;  /* 0x000000ffff087224 */ /* 0x000fc800078e0007 */
[----:B------:R-:W-:-:S08]  /*1180*/  IMAD.WIDE.U32.X R4, R17, R23, R8, P0 ;  /* 0x0000001711047225 */ /* 0x000fd000000e0408 */
.L_x_12:
[----:B---3--:R-:W-:Y:S01]  /*1190*/  SHF.R.U64 R4, R4, R19, R5 ;  /* 0x0000001304047219 */ /* 0x008fe20000001205 */
[----:B-1----:R-:W-:Y:S01]  /*11a0*/  VIADD R5, R18, 0xffffffff ;  /* 0xffffffff12057836 */ /* 0x002fe20000000000 */
[----:B------:R-:W-:Y:S01]  /*11b0*/  LOP3.LUT R11, R26, R11, RZ, 0xc0, !PT ;  /* 0x0000000b1a0b7212 */ /* 0x000fe200078ec0ff */
[----:B------:R-:W-:Y:S02]  /*11c0*/  IMAD.MOV R13, RZ, RZ, -R13 ;  /* 0x000000ffff0d7224 */ /* 0x000fe400078e0a0d */
[----:B------:R-:W-:Y:S01]  /*11d0*/  IMAD.MOV R6, RZ, RZ, -R4 ;  /* 0x000000ffff067224 */ /* 0x000fe200078e0a04 */
[----:B------:R-:W-:Y:S01]  /*11e0*/  LOP3.LUT R14, R14, R5, RZ, 0xc0, !PT ;  /* 0x000000050e0e7212 */ /* 0x000fe200078ec0ff */
[----:B------:R-:W-:Y:S02]  /*11f0*/  @P2 IMAD R0, R15, R13, R12 ;  /* 0x0000000d0f002224 */ /* 0x000fe400078e020c */
[----:B------:R-:W-:Y:S02]  /*1200*/  IMAD R11, R10, R4, R11 ;  /* 0x000000040a0b7224 */ /* 0x000fe400078e020b */
[----:B0-----:R-:W-:-:S02]  /*1210*/  IMAD R5, R6, R21, R16 ;  /* 0x0000001506057224 */ /* 0x001fc400078e0210 */
[----:B------:R-:W-:Y:S02]  /*1220*/  IMAD R4, R11, R24, R0 ;  /* 0x000000180b047224 */ /* 0x000fe400078e0200 */
[----:B------:R-:W-:Y:S02]  /*1230*/  IMAD R5, R5, R18, R14 ;  /* 0x0000001205057224 */ /* 0x000fe400078e020e */
[----:B------:R-:W-:-:S03]  /*1240*/  IMAD.MOV.U32 R0, RZ, RZ, 0x1 ;  /* 0x00000001ff007424 */ /* 0x000fc600078e00ff */
[----:B------:R-:W-:Y:S02]  /*1250*/  SEL R6, R5, R4, !P2 ;  /* 0x0000000405067207 */ /* 0x000fe40005000000 */
[----:B------:R-:W-:-:S03]  /*1260*/  SEL R4, R4, R5, !P2 ;  /* 0x0000000504047207 */ /* 0x000fc60005000000 */
[----:B------:R3:W-:Y:S04]  /*1270*/  STL [R1+0x84], R6 ;  /* 0x0000840601007387 */ /* 0x0007e80000100800 */
[----:B------:R3:W-:Y:S04]  /*1280*/  STL [R1+0x74], R25 ;  /* 0x0000741901007387 */ /* 0x0007e80000100800 */
[----:B------:R3:W-:Y:S02]  /*1290*/  STL [R1+0x80], R4 ;  /* 0x0000800401007387 */ /* 0x0007e40000100800 */
.L_x_10:
[----:B------:R-:W-:Y:S05]  /*12a0*/  @!P1 BRA `(.L_x_13) ;  /* 0x000000d800c09947 */ /* 0x000fea0003800000 */
[----:B------:R-:W-:-:S06]  /*12b0*/  UISETP.GT.U32.AND UP0, UPT, UR12, 0x1, UPT ;  /* 0x000000010c00788c */ /* 0x000fcc000bf04070 */
[----:B------:R-:W-:-:S13]  /*12c0*/  PLOP3.LUT P0, PT, PT, PT, UP0, 0x80, 0x0 ;  /* 0x000000000000781c */ /* 0x000fda0003f0f008 */
[----:B------:R-:W-:Y:S05]  /*12d0*/  @P0 EXIT ;  /* 0x000000000000094d */ /* 0x000fea0003800000 */
.L_x_14:
[----:B------:R-:W-:-:S08]  /*12e0*/  NOP ;  /* 0x0000000000007918 */ /* 0x000fd00000000000 */
[----:B------:R-:W4:Y:S02]  /*12f0*/  USETMAXREG.TRY_ALLOC.CTAPOOL UP0, 0xe8 ;  /* 0x000000e8000079c8 */ /* 0x000f240008000600 */
[----:B----4-:R-:W-:-:S13]  /*1300*/  PLOP3.LUT P0, PT, PT, PT, UP0, 0x80, 0x0 ;  /* 0x000000000000781c */ /* 0x010fda0003f0f008 */
[----:B------:R-:W-:Y:S05]  /*1310*/  @!P0 BRA `(.L_x_14) ;  /* 0xfffffffc00f08947 */ /* 0x000fea000383ffff */
[----:B------:R-:W-:-:S13]  /*1320*/  LOP3.LUT P0, RZ, R0, 0xff, RZ, 0xc0, !PT ;  /* 0x000000ff00ff7812 */ /* 0x000fda000780c0ff */
[----:B------:R-:W-:Y:S05]  /*1330*/  @!P0 EXIT ;  /* 0x000000000000894d */ /* 0x000fea0003800000 */
[----:B------:R-:W4:Y:S01]  /*1340*/  S2UR UR6, SR_CgaCtaId ;  /* 0x00000000000679c3 */ /* 0x000f220000008800 */
[----:B------:R-:W-:Y:S01]  /*1350*/  SHF.R.S32.HI R0, RZ, 0x1f, R3 ;  /* 0x0000001fff007819 */ /* 0x000fe20000011403 */
[----:B------:R-:W-:Y:S01]  /*1360*/  UIADD3 UR7, UR17, -0x1, URZ ;  /* 0xffffffff11077890 */ /* 0x000fe2000fffe03f */
[----:B------:R-:W-:Y:S02]  /*1370*/  UMOV UR12, 0x400 ;  /* 0x00000400000c7882 */ /* 0x000fe40000000000 */
[CC--:B------:R-:W-:Y:S01]  /*1380*/  LEA.HI R2, R0.reuse, R3.reuse, RZ, 0x2 ;  /* 0x0000000300027211 */ /* 0x0c0fe200078f10ff */
[----:B------:R-:W-:Y:S01]  /*1390*/  UISETP.LT.AND UP0, UPT, UR14, 0x1, UPT ;  /* 0x000000010e00788c */ /* 0x000fe2000bf01270 */
[----:B------:R-:W-:Y:S01]  /*13a0*/  LEA.HI R0, R0, R3, RZ, 0x5 ;  /* 0x0000000300007211 */ /* 0x000fe200078f28ff */
[----:B------:R-:W-:Y:S01]  /*13b0*/  ULOP3.LUT UR26, UR13, 0x1, URZ, 0xfc, !UPT ;  /* 0x000000010d1a7892 */ /* 0x000fe2000f8efc3f */
[--C-:B---3--:R-:W-:Y:S01]  /*13c0*/  SHF.R.S32.HI R4, RZ, 0x2, R2.reuse ;  /* 0x00000002ff047819 */ /* 0x108fe20000011402 */
[----:B------:R-:W-:Y:S01]  /*13d0*/  USEL UR16, UR14, 0x1, UP0 ;  /* 0x000000010e107887 */ /* 0x000fe20008000000 */
[----:B------:R-:W-:Y:S01]  /*13e0*/  SHF.R.S32.HI R5, RZ, 0x1f, R2 ;  /* 0x0000001fff057819 */ /* 0x000fe20000011402 */
[----:B------:R-:W-:-:S02]  /*13f0*/  UISETP.NE.AND UP0, UPT, UR7, URZ, UPT ;  /* 0x0000003f0700728c */ /* 0x000fc4000bf05270 */
[----:B------:R-:W-:Y:S01]  /*1400*/  USHF.L.U32 UR27, UR14, 0x1, URZ ;  /* 0x000000010e1b7899 */ /* 0x000fe2000800063f */
[----:B------:R-:W-:Y:S01]  /*1410*/  LEA.HI R5, R5, R4, RZ, 0x3 ;  /* 0x0000000405057211 */ /* 0x000fe200078f18ff */
[----:B------:R-:W-:Y:S02]  /*1420*/  UIADD3 UR16, -UR16, UR14, URZ ;  /* 0x0000000e10107290 */ /* 0x000fe4000fffe13f */
[----:B------:R-:W-:Y:S01]  /*1430*/  USEL UR29, URZ, 0x1, UP0 ;  /* 0x000000013f1d7887 */ /* 0x000fe20008000000 */
[----:B------:R-:W-:Y:S01]  /*1440*/  LOP3.LUT R5, R5, 0xfffffff8, RZ, 0xc0, !PT ;  /* 0xfffffff805057812 */ /* 0x000fe200078ec0ff */
[----:B----4-:R-:W-:-:S04]  /*1450*/  ULEA UR12, UR6, UR12, 0x18 ;  /* 0x0000000c060c7291 */ /* 0x010fc8000f8ec03f */
[----:B------:R-:W-:Y:S01]  /*1460*/  IMAD.IADD R2, R4, 0x1, -R5 ;  /* 0x0000000104027824 */ /* 0x000fe200078e0a05 */
[----:B------:R-:W-:Y:S01]  /*1470*/  USHF.L.U32 UR6, UR7, 0x3, URZ ;  /* 0x0000000307067899 */ /* 0x000fe2000800063f */
[----:B------:R-:W-:Y:S01]  /*1480*/  SHF.R.S32.HI R5, RZ, 0x5, R0 ;  /* 0x00000005ff057819 */ /* 0x000fe20000011400 */
[----:B------:R-:W-:Y:S02]  /*1490*/  UIADD3 UR28, UR12, 0x60, URZ ;  /* 0x000000600c1c7890 */ /* 0x000fe4000fffe03f */
[----:B------:R-:W-:Y:S01]  /*14a0*/  ULOP3.LUT UR6, UR6, 0x8, URZ, 0xc0, !UPT ;  /* 0x0000000806067892 */ /* 0x000fe2000f8ec03f */
[--C-:B------:R-:W-:Y:S01]  /*14b0*/  SHF.R.S32.HI R3, RZ, 0x1f, R2.reuse ;  /* 0x0000001fff037819 */ /* 0x100fe20000011402 */
[C-C-:B------:R-:W-:Y:S01]  /*14c0*/  IMAD R0, R5.reuse, -0x10, -R2.reuse ;  /* 0xfffffff005007824 */ /* 0x140fe200078e0a02 */
[----:B------:R-:W-:Y:S02]  /*14d0*/  ULEA UR17, UR17, UR28, 0x3 ;  /* 0x0000001c11117291 */ /* 0x000fe4000f8e183f */
[----:B------:R-:W-:Y:S01]  /*14e0*/  ULOP3.LUT UR30, UR6, 0x8, URZ, 0x3c, !UPT ;  /* 0x00000008061e7892 */ /* 0x000fe2000f8e3c3f */
[----:B------:R-:W-:Y:S01]  /*14f0*/  IMAD.WIDE R2, R5, 0x10, R2 ;  /* 0x0000001005027825 */ /* 0x000fe200078e0202 */
[----:B------:R-:W-:-:S03]  /*1500*/  ULOP3.LUT UR18, UR6, 0x18, URZ, 0x3c, !UPT ;  /* 0x0000001806127892 */ /* 0x000fc6000f8e3c3f */
[----:B------:R-:W-:Y:S02]  /*1510*/  ULDC UR6, c[0x0][0x284] ;  /* 0x0000a10000067ab9 */ /* 0x000fe40000000800 */
[----:B------:R-:W-:-:S05]  /*1520*/  VIADD R0, R0, UR6 ;  /* 0x0000000600007c36 */ /* 0x000fca0008000000 */
[----:B------:R3:W-:Y:S04]  /*1530*/  STL [R1+0x90], R0 ;  /* 0x0000900001007387 */ /* 0x0007e80000100800 */
[----:B------:R3:W-:Y:S02]  /*1540*/  STL.64 [R1+0x88], R2 ;  /* 0x0000880201007387 */ /* 0x0007e40000100a00 */
.L_x_297:
[----:B---3--:R-:W-:Y:S01]  /*1550*/  IMAD.U32 R0, RZ, RZ, UR29 ;  /* 0x0000001dff007e24 */ /* 0x008fe2000f8e00ff */
[----:B0-2---:R-:W3:Y:S01]  /*1560*/  LDC R2, c[0x0][0x28c] ;  /* 0x0000a300ff027b82 */ /* 0x005ee20000000800 */
[----:B------:R-:W-:Y:S01]  /*1570*/  UMOV UR6, URZ ;  /* 0x0000003f00067c82 */ /* 0x000fe20008000000 */
[----:B------:R-:W-:Y:S02]  /*1580*/  UMOV UR19, UR5 ;  /* 0x0000000500137c82 */ /* 0x000fe40008000000 */
[----:B------:R-:W-:-:S04]  /*1590*/  SHF.L.U32 R0, R0, 0x1f, RZ ;  /* 0x0000001f00007819 */ /* 0x000fc800000006ff */
[----:B----4-:R-:W4:Y:S01]  /*15a0*/  SYNCS.PHASECHK.TRANS64.TRYWAIT P0, [UR17+-0x8], R0 ;  /* 0xfffff800ff0075a7 */ /* 0x010f220008000151 */
[----:B---3--:R-:W-:Y:S01]  /*15b0*/  ISETP.GE.AND P1, PT, R2, 0x1, PT ;  /* 0x000000010200780c */ /* 0x008fe20003f26270 */
[----:B-1--4-:R-:W-:-:S12]  /*15c0*/  @!P0 BRA `(.L_x_15) ;  /* 0x000000e8003c8947 */ /* 0x012fd80003800000 */
.L_x_320:
[----:B------:R4:W-:Y:S01]  /*15d0*/  STL [R1+0x70], RZ ;  /* 0x000070ff01007387 */ /* 0x0009e20000100800 */
[----:B------:R-:W-:Y:S01]  /*15e0*/  UMOV UR7, URZ ;  /* 0x0000003f00077c82 */ /* 0x000fe20008000000 */
[----:B------:R-:W-:Y:S01]  /*15f0*/  UMOV UR8, URZ ;  /* 0x0000003f00087c82 */ /* 0x000fe20008000000 */
[----:B---3--:R-:W-:Y:S01]  /*1600*/  IMAD.MOV.U32 R0, RZ, RZ, RZ ;  /* 0x000000ffff007224 */ /* 0x008fe200078e00ff */
[----:B------:R4:W-:Y:S01]  /*1610*/  STL [R1+0x6c], RZ ;  /* 0x00006cff01007387 */ /* 0x0009e20000100800 */
[----:B------:R-:W-:Y:S02]  /*1620*/  CS2R R2, SRZ ;  /* 0x0000000000027805 */ /* 0x000fe4000001ff00 */
[----:B------:R-:W-:Y:S02]  /*1630*/  CS2R R4, SRZ ;  /* 0x0000000000047805 */ /* 0x000fe4000001ff00 */
[----:B--2---:R-:W-:Y:S01]  /*1640*/  CS2R R6, SRZ ;  /* 0x0000000000067805 */ /* 0x004fe2000001ff00 */
[----:B------:R4:W-:Y:S01]  /*1650*/  STL [R1+0x68], RZ ;  /* 0x000068ff01007387 */ /* 0x0009e20000100800 */
[----:B------:R-:W-:-:S02]  /*1660*/  CS2R R8, SRZ ;  /* 0x0000000000087805 */ /* 0x000fc4000001ff00 */
[----:B0-----:R-:W-:Y:S02]  /*1670*/  CS2R R10, SRZ ;  /* 0x00000000000a7805 */ /* 0x001fe4000001ff00 */
[----:B------:R-:W-:Y:S01]  /*1680*/  CS2R R12, SRZ ;  /* 0x00000000000c7805 */ /* 0x000fe2000001ff00 */
[----:B------:R4:W-:Y:S01]  /*1690*/  STL [R1+0x64], RZ ;  /* 0x000064ff01007387 */ /* 0x0009e20000100800 */
[----:B------:R-:W-:Y:S02]  /*16a0*/  CS2R R14, SRZ ;  /* 0x00000000000e7805 */ /* 0x000fe4000001ff00 */
[----:B------:R-:W-:Y:S02]  /*16b0*/  CS2R R16, SRZ ;  /* 0x0000000000107805 */ /* 0x000fe4000001ff00 */
[----:B-1----:R-:W-:Y:S01]  /*16c0*/  CS2R R18, SRZ ;  /* 0x0000000000127805 */ /* 0x002fe2000001ff00 */
[----:B------:R4:W-:Y:S01]  /*16d0*/  STL [R1+0x60], RZ ;  /* 0x000060ff01007387 */ /* 0x0009e20000100800 */
[----:B------:R-:W-:-:S02]  /*16e0*/  CS2R R20, SRZ ;  /* 0x0000000000147805 */ /* 0x000fc4000001ff00 */
[----:B------:R-:W-:Y:S02]  /*16f0*/  CS2R R22, SRZ ;  /* 0x0000000000167805 */ /* 0x000fe4000001ff00 */
[----:B------:R-:W-:Y:S01]  /*1700*/  CS2R R152, SRZ ;  /* 0x0000000000987805 */ /* 0x000fe2000001ff00 */
[----:B------:R4:W-:Y:S01]  /*1710*/  STL [R1+0x5c], RZ ;  /* 0x00005cff01007387 */ /* 0x0009e20000100800 */
[----:B------:R-:W-:Y:S02]  /*1720*/  CS2R R154, SRZ ;  /* 0x00000000009a7805 */ /* 0x000fe4000001ff00 */
[----:B------:R-:W-:Y:S02]  /*1730*/  CS2R R156, SRZ ;  /* 0x00000000009c7805 */ /* 0x000fe4000001ff00 */
[----:B------:R-:W-:Y:S01]  /*1740*/  CS2R R158, SRZ ;  /* 0x00000000009e7805 */ /* 0x000fe2000001ff00 */
        /* <DEDUP_REMOVED lines=45> */
[----:B------:R-:W-:Y:S01]  /*1a20*/  CS2R R226, SRZ ;  /* 0x0000000000e27805 */ /* 0x000fe2000001ff00 */
[----:B------:R-:W-:Y:S01]  /*1a30*/  IMAD.U32 R228, RZ, RZ, UR4 ;  /* 0x00000004ffe47e24 */ /* 0x000fe2000f8e00ff */
[----:B------:R-:W-:Y:S01]  /*1a40*/  CS2R R24, SRZ ;  /* 0x0000000000187805 */ /* 0x000fe2000001ff00 */
[----:B------:R4:W-:Y:S01]  /*1a50*/  STL [R1+0x28], RZ ;  /* 0x000028ff01007387 */ /* 0x0009e20000100800 */
[----:B------:R-:W-:Y:S02]  /*1a60*/  CS2R R26, SRZ ;  /* 0x00000000001a7805 */ /* 0x000fe4000001ff00 */
[----:B------:R-:W-:-:S02]  /*1a70*/  CS2R R28, SRZ ;  /* 0x00000000001c7805 */ /* 0x000fc4000001ff00 */
[----:B------:R-:W-:Y:S01]  /*1a80*/  CS2R R30, SRZ ;  /* 0x00000000001e7805 */ /* 0x000fe2000001ff00 */
[----:B------:R4:W-:Y:S01]  /*1a90*/  STL [R1+0x24], RZ ;  /* 0x000024ff01007387 */ /* 0x0009e20000100800 */
[----:B------:R-:W-:Y:S02]  /*1aa0*/  CS2R R32, SRZ ;  /* 0x0000000000207805 */ /* 0x000fe4000001ff00 */
[----:B------:R-:W-:Y:S02]  /*1ab0*/  CS2R R34, SRZ ;  /* 0x0000000000227805 */ /* 0x000fe4000001ff00 */
        /* <DEDUP_REMOVED lines=33> */
[----:B------:R4:W-:Y:S01]  /*1cd0*/  STL [R1], RZ ;  /* 0x000000ff01007387 */ /* 0x0009e20000100800 */
[----:B------:R-:W-:Y:S02]  /*1ce0*/  CS2R R86, SRZ ;  /* 0x0000000000567805 */ /* 0x000fe4000001ff00 */
[----:B------:R-:W-:-:S02]  /*1cf0*/  CS2R R88, SRZ ;  /* 0x0000000000587805 */ /* 0x000fc4000001ff00 */
[----:B------:R-:W-:Y:S02]  /*1d00*/  CS2R R90, SRZ ;  /* 0x00000000005a7805 */ /* 0x000fe4000001ff00 */
[----:B------:R-:W-:Y:S02]  /*1d10*/  CS2R R92, SRZ ;  /* 0x00000000005c7805 */ /* 0x000fe4000001ff00 */
[----:B------:R-:W-:Y:S02]  /*1d20*/  CS2R R94, SRZ ;  /* 0x00000000005e7805 */ /* 0x000fe4000001ff00 */
[----:B------:R-:W-:Y:S02]  /*1d30*/  CS2R R96, SRZ ;  /* 0x0000000000607805 */ /* 0x000fe4000001ff00 */
        /* <DEDUP_REMOVED lines=26> */
[----:B------:R-:W-:Y:S01]  /*1ee0*/  CS2R R150, SRZ ;  /* 0x0000000000967805 */ /* 0x000fe2000001ff00 */
[----:B----4-:R-:W-:Y:S06]  /*1ef0*/  @!P1 BRA `(.L_x_16) ;  /* 0x0000001000749947 */ /* 0x010fec0003800000 */
[----:B------:R-:W-:-:S06]  /*1f00*/  UISETP.NE.AND UP0, UPT, UR26, 0x3, UPT ;  /* 0x000000031a00788c */ /* 0x000fcc000bf05270 */
[----:B------:R-:W-:-:S13]  /*1f10*/  PLOP3.LUT P1, PT, PT, PT, UP0, 0x80, 0x0 ;  /* 0x000000000000781c */ /* 0x000fda0003f2f008 */
[----:B------:R-:W-:Y:S05]  /*1f20*/  @!P1 BRA `(.L_x_17) ;  /* 0x0000000000049947 */ /* 0x000fea0003800000 */
[----:B------:R-:W-:Y:S01]  /*1f30*/  BPT.TRAP 0x1 ;  /* 0x000000040000795c */ /* 0x000fe20000300000 */
.L_x_17:
[----:B------:R-:W-:Y:S01]  /*1f40*/  ULEA UR6, UR5, UR12, 0x3 ;  /* 0x0000000c05067291 */ /* 0x000fe2000f8e183f */
[----:B------:R-:W-:-:S05]  /*1f50*/  IMAD.U32 R0, RZ, RZ, UR4 ;  /* 0x00000004ff007e24 */ /* 0x000fca000f8e00ff */
[----:B------:R-:W-:-:S04]  /*1f60*/  SHF.L.U32 R0, R0, 0x1f, RZ ;  /* 0x0000001f00007819 */ /* 0x000fc800000006ff */
[----:B------:R0:W1:Y:S01]  /*1f70*/  SYNCS.PHASECHK.TRANS64.TRYWAIT P0, [UR6], R0 ;  /* 0x00000000ff0075a7 */ /* 0x0000620008000146 */
[----:B------:R-:W-:Y:S05]  /*1f80*/  @!P1 BRA `(.L_x_18) ;  /* 0x0000000000049947 */ /* 0x000fea0003800000 */
[----:B------:R-:W-:Y:S01]  /*1f90*/  BPT.TRAP 0x1 ;  /* 0x000000040000795c */ /* 0x000fe20000300000 */
.L_x_18:
[----:B-1----:R-:W-:Y:S05]  /*1fa0*/  @P0 BRA `(.L_x_19) ;  /* 0x0000000000080947 */ /* 0x002fea0003800000 */
[----:B------:R-:W1:Y:S02]  /*1fb0*/  SYNCS.PHASECHK.TRANS64.TRYWAIT P0, [UR6], R0 ;  /* 0x00000000ff0075a7 */ /* 0x000e640008000146 */
[----:B-1----:R-:W-:Y:S05]  /*1fc0*/  @!P0 BRA `(.L_x_20) ;  /* 0x000000dc00d48947 */ /* 0x002fea0003800000 */
.L_x_19:
[----:B------:R-:W-:Y:S01]  /*1fd0*/  UIADD3 UR6, UR12, 0x180, URZ ;  /* 0x000001800c067890 */ /* 0x000fe2000fffe03f */
[----:B------:R-:W-:Y:S01]  /*1fe0*/  WARPGROUP.ARRIVE ;  /* 0x00000000000079c5 */ /* 0x000fe20000000000 */
[----:B------:R-:W-:Y:S01]  /*1ff0*/  UIADD3 UR7, UR12, 0x5180, URZ ;  /* 0x000051800c077890 */ /* 0x000fe2000fffe03f */
[----:B------:R2:W-:Y:S01]  /*2000*/  STL [R1+0x70], RZ ;  /* 0x000070ff01007387 */ /* 0x0005e20000100800 */
[----:B------:R-:W-:Y:S01]  /*2010*/  USHF.R.U32.HI UR6, URZ, 0x4, UR6 ;  /* 0x000000043f067899 */ /* 0x000fe20008011606 */
[----:B01----:R-:W-:Y:S01]  /*2020*/  IMAD.MOV.U32 R0, RZ, RZ, RZ ;  /* 0x000000ffff007224 */ /* 0x003fe200078e00ff */
[----:B------:R-:W-:Y:S01]  /*2030*/  USHF.R.U32.HI UR7, URZ, 0x4, UR7 ;  /* 0x000000043f077899 */ /* 0x000fe20008011607 */
[----:B------:R2:W-:Y:S01]  /*2040*/  STL [R1+0x6c], RZ ;  /* 0x00006cff01007387 */ /* 0x0005e20000100800 */
[----:B------:R-:W-:Y:S01]  /*2050*/  ULOP3.LUT UR6, UR6, 0x3fff, URZ, 0xc0, !UPT ;  /* 0x00003fff06067892 */ /* 0x000fe2000f8ec03f */
[----:B------:R-:W-:Y:S01]  /*2060*/  CS2R R2, SRZ ;  /* 0x0000000000027805 */ /* 0x000fe2000001ff00 */
[----:B------:R-:W-:Y:S01]  /*2070*/  ULOP3.LUT UR7, UR7, 0x3fff, URZ, 0xc0, !UPT ;  /* 0x00003fff07077892 */ /* 0x000fe2000f8ec03f */
[----:B------:R2:W-:Y:S01]  /*2080*/  STL [R1+0x68], RZ ;  /* 0x000068ff01007387 */ /* 0x0005e20000100800 */
[----:B------:R-:W-:Y:S01]  /*2090*/  ULOP3.LUT UR6, UR6, 0x10000, URZ, 0xfc, !UPT ;  /* 0x0001000006067892 */ /* 0x000fe2000f8efc3f */
[----:B------:R-:W-:Y:S01]  /*20a0*/  CS2R R4, SRZ ;  /* 0x0000000000047805 */ /* 0x000fe2000001ff00 */
[----:B------:R-:W-:Y:S01]  /*20b0*/  ULOP3.LUT UR7, UR7, 0x10000, URZ, 0xfc, !UPT ;  /* 0x0001000007077892 */ /* 0x000fe2000f8efc3f */
[----:B------:R2:W-:Y:S01]  /*20c0*/  STL [R1+0x64], RZ ;  /* 0x000064ff01007387 */ /* 0x0005e20000100800 */
[----:B------:R-:W-:Y:S01]  /*20d0*/  ULEA UR8, UR5, UR6, 0x8 ;  /* 0x0000000605087291 */ /* 0x000fe2000f8e403f */
[----:B------:R-:W-:Y:S01]  /*20e0*/  CS2R R6, SRZ ;  /* 0x0000000000067805 */ /* 0x000fe2000001ff00 */
[----:B------:R-:W-:Y:S01]  /*20f0*/  ULEA UR10, UR5, UR7, 0xa ;  /* 0x00000007050a7291 */ /* 0x000fe2000f8e503f */
[----:B------:R2:W-:Y:S01]  /*2100*/  STL [R1+0x60], RZ ;  /* 0x000060ff01007387 */ /* 0x0005e20000100800 */
[----:B------:R-:W-:Y:S01]  /*2110*/  UMOV UR9, 0x80000020 ;  /* 0x8000002000097882 */ /* 0x000fe20000000000 */
[----:B------:R-:W-:Y:S01]  /*2120*/  UMOV UR11, 0x80000020 ;  /* 0x80000020000b7882 */ /* 0x000fe20000000000 */
[----:B------:R-:W-:Y:S01]  /*2130*/  ULDC UR7, c[0x0][0x50c] ;  /* 0x0001430000077ab9 */ /* 0x000fe20000000800 */
[----:B------:R2:W-:Y:S01]  /*2140*/  STL [R1+0x5c], RZ ;  /* 0x00005cff01007387 */ /* 0x0005e20000100800 */
[----:B------:R-:W-:Y:S01]  /*2150*/  UISETP.NE.AND UP0, UPT, UR7, 0x2, UPT ;  /* 0x000000020700788c */ /* 0x000fe2000bf05270 */
[----:B------:R-:W-:Y:S01]  /*2160*/  CS2R R8, SRZ ;  /* 0x0000000000087805 */ /* 0x000fe2000001ff00 */
[----:B------:R-:W-:Y:S01]  /*2170*/  UMOV UR6, 0x2 ;  /* 0x0000000200067882 */ /* 0x000fe20000000000 */
[----:B------:R-:W-:Y:S01]  /*2180*/  QGMMA.64x256x32.F32.E4M3.E4M3 R24, gdesc[UR8], RZ, !UPT ;  /* 0x03e00000081879f3 */ /* 0x000fe2000c7008ff */
[----:B------:R2:W-:Y:S01]  /*2190*/  STL [R1+0x58], RZ ;  /* 0x000058ff01007387 */ /* 0x0005e20000100800 */
[----:B------:R-:W-:Y:S01]  /*21a0*/  USEL UR7, URZ, 0x1, UP0 ;  /* 0x000000013f077887 */ /* 0x000fe20008000000 */
[----:B------:R-:W-:Y:S01]  /*21b0*/  CS2R R10, SRZ ;  /* 0x00000000000a7805 */ /* 0x000fe2000001ff00 */
[----:B------:R-:W-:Y:S01]  /*21c0*/  UIADD3 UR8, UR8, 0x2, URZ ;  /* 0x0000000208087890 */ /* 0x000fe2000fffe03f */
[----:B------:R2:W-:Y:S01]  /*21d0*/  STL [R1+0x54], RZ ;  /* 0x000054ff01007387 */ /* 0x0005e20000100800 */
[----:B------:R-:W-:Y:S01]  /*21e0*/  UIADD3 UR10, UR10, 0x2, URZ ;  /* 0x000000020a0a7890 */ /* 0x000fe2000fffe03f */
[----:B------:R-:W-:-:S02]  /*21f0*/  CS2R R12, SRZ ;  /* 0x00000000000c7805 */ /* 0x000fc4000001ff00 */
[----:B------:R-:W-:Y:S01]  /*2200*/  ISETP.NE.AND P0, PT, RZ, UR7, PT ;  /* 0x00000007ff007c0c */ /* 0x000fe2000bf05270 */
[----:B------:R2:W-:Y:S01]  /*2210*/  STL [R1+0x50], RZ ;  /* 0x000050ff01007387 */ /* 0x0005e20000100800 */
[----:B------:R-:W-:Y:S01]  /*2220*/  UMOV UR9, 0x80000020 ;  /* 0x8000002000097882 */ /* 0x000fe20000000000 */
[----:B------:R-:W-:Y:S01]  /*2230*/  UMOV UR11, 0x80000020 ;  /* 0x80000020000b7882 */ /* 0x000fe20000000000 */
        /* <DEDUP_REMOVED lines=57> */
[----:B------:R2:W-:Y:S04]  /*25d0*/  STL [R1+0x14], RZ ;  /* 0x000014ff01007387 */ /* 0x0005e80000100800 */
[----:B------:R2:W-:Y:S04]  /*25e0*/  STL [R1+0x10], RZ ;  /* 0x000010ff01007387 */ /* 0x0005e80000100800 */
[----:B------:R2:W-:Y:S04]  /*25f0*/  STL [R1+0xc], RZ ;  /* 0x00000cff01007387 */ /* 0x0005e80000100800 */
[----:B------:R2:W-:Y:S04]  /*2600*/  STL [R1+0x8], RZ ;  /* 0x000008ff01007387 */ /* 0x0005e80000100800 */
[----:B------:R2:W-:Y:S04]  /*2610*/  STL [R1+0x4], RZ ;  /* 0x000004ff01007387 */ /* 0x0005e80000100800 */
[----:B------:R2:W-:Y:S01]  /*2620*/  STL [R1], RZ ;  /* 0x000000ff01007387 */ /* 0x0005e20000100800 */
[----:B------:R-:W-:Y:S01]  /*2630*/  QGMMA.64x256x32.F32.E4M3.E4M3 R24, gdesc[UR8], R24, gsb0 ;  /* 0x03e00000081879f3 */ /* 0x000fe20008000818 */
[----:B------:R-:W-:Y:S05]  /*2640*/  @!P0 BRA `(.L_x_21) ;  /* 0x0000000800848947 */ /* 0x000fea0003800000 */
[----:B------:R-:W-:Y:S02]  /*2650*/  WARPGROUP.DEPBAR.LE gsb0, 0x0 ;  /* 0x00008000000079c5 */ /* 0x000fe40000010000 */
[----:B------:R-:W-:-:S01]  /*2660*/  FADD R227, RZ, R24 ;  /* 0x00000018ffe37221 */ /* 0x000fc20000000000 */
[----:B------:R-:W-:Y:S01]  /*2670*/  FADD R226, RZ, R25 ;  /* 0x00000019ffe27221 */ /* 0x000fe20000000000 */
[----:B------:R-:W-:-:S01]  /*2680*/  FADD R225, RZ, R26 ;  /* 0x0000001affe17221 */ /* 0x000fc20000000000 */
[----:B------:R-:W-:Y:S01]  /*2690*/  FADD R224, RZ, R27 ;  /* 0x0000001bffe07221 */ /* 0x000fe20000000000 */
[----:B------:R-:W-:-:S01]  /*26a0*/  FADD R223, RZ, R28 ;  /* 0x0000001cffdf7221 */ /* 0x000fc20000000000 */
[----:B------:R0:W-:Y:S01]  /*26b0*/  STL [R1+0x98], R227 ;  /* 0x000098e301007387 */ /* 0x0001e20000100800 */
[----:B------:R-:W-:-:S01]  /*26c0*/  FADD R222, RZ, R29 ;  /* 0x0000001dffde7221 */ /* 0x000fc20000000000 */
[----:B------:R-:W-:Y:S01]  /*26d0*/  FADD R221, RZ, R30 ;  /* 0x0000001effdd7221 */ /* 0x000fe20000000000 */
[----:B------:R-:W-:-:S01]  /*26e0*/  FADD R220, RZ, R31 ;  /* 0x0000001fffdc7221 */ /* 0x000fc20000000000 */
[----:B------:R-:W-:Y:S01]  /*26f0*/  FADD R219, RZ, R32 ;  /* 0x00000020ffdb7221 */ /* 0x000fe20000000000 */
[----:B------:R-:W-:-:S01]  /*2700*/  FADD R218, RZ, R33 ;  /* 0x00000021ffda7221 */ /* 0x000fc20000000000 */
[----:B------:R-:W-:Y:S01]  /*2710*/  FADD R217, RZ, R34 ;  /* 0x00000022ffd97221 */ /* 0x000fe20000000000 */
[----:B------:R-:W-:-:S01]  /*2720*/  FADD R216, RZ, R35 ;  /* 0x00000023ffd87221 */ /* 0x000fc20000000000 */
[----:B------:R-:W-:Y:S01]  /*2730*/  FADD R215, RZ, R36 ;  /* 0x00000024ffd77221 */ /* 0x000fe20000000000 */
[----:B------:R-:W-:-:S01]  /*2740*/  FADD R214, RZ, R37 ;  /* 0x00000025ffd67221 */ /* 0x000fc20000000000 */
[----:B0-----:R-:W-:Y:S01]  /*2750*/  FADD R227, RZ, R123 ;  /* 0x0000007bffe37221 */ /* 0x001fe20000000000 */
[----:B------:R-:W-:-:S01]  /*2760*/  FADD R213, RZ, R38 ;  /* 0x00000026ffd57221 */ /* 0x000fc20000000000 */
[----:B------:R-:W-:Y:S01]  /*2770*/  FADD R212, RZ, R39 ;  /* 0x00000027ffd47221 */ /* 0x000fe20000000000 */
[----:B------:R-:W-:-:S01]  /*2780*/  FADD R211, RZ, R40 ;  /* 0x00000028ffd37221 */ /* 0x000fc20000000000 */
[----:B------:R-:W-:Y:S01]  /*2790*/  FADD R210, RZ, R41 ;  /* 0x00000029ffd27221 */ /* 0x000fe20000000000 */
[----:B------:R0:W-:Y:S01]  /*27a0*/  STL [R1], R227 ;  /* 0x000000e301007387 */ /* 0x0001e20000100800 */
        /* <DEDUP_REMOVED lines=93> */
[----:B0-----:R-:W-:-:S05]  /*2d80*/  FADD R227, RZ, R130 ;  /* 0x00000082ffe37221 */ /* 0x001fca0000000000 */
[----:B------:R0:W-:Y:S02]  /*2d90*/  STL [R1+0x1c], R227 ;  /* 0x00001ce301007387 */ /* 0x0001e40000100800 */
        /* <DEDUP_REMOVED lines=41> */
[----:B------:R0:W-:Y:S04]  /*3030*/  STL [R1+0x70], R227 ;  /* 0x000070e301007387 */ /* 0x0001e80000100800 */
[----:B0-----:R0:W5:Y:S01]  /*3040*/  LDL.LU R227, [R1+0x98] ;  /* 0x0000980001e37983 */ /* 0x0011620000300800 */
[----:B------:R-:W-:-:S05]  /*3050*/  UMOV UR6, URZ ;  /* 0x0000003f00067c82 */ /* 0x000fca0008000000 */
.L_x_21:
[----:B------:R-:W-:-:S04]  /*3060*/  UIADD3 UR19, UR5, 0x1, URZ ;  /* 0x0000000105137890 */ /* 0x000fc8000fffe03f */
[----:B------:R-:W-:-:S04]  /*3070*/  UISETP.NE.AND UP0, UPT, UR19, 0x5, UPT ;  /* 0x000000051300788c */ /* 0x000fc8000bf05270 */
[----:B------:R-:W-:Y:S02]  /*3080*/  USEL UR8, URZ, 0x1, UP0 ;  /* 0x000000013f087887 */ /* 0x000fe40008000000 */
[----:B------:R-:W-:Y:S02]  /*3090*/  USEL UR19, UR19, URZ, UP0 ;  /* 0x0000003f13137287 */ /* 0x000fe40008000000 */
[----:B------:R-:W-:-:S06]  /*30a0*/  ULOP3.LUT UR8, UR4, UR8, URZ, 0x3c, !UPT ;  /* 0x0000000804087292 */ /* 0x000fcc000f8e3c3f */
[----:B------:R-:W-:Y:S01]  /*30b0*/  IMAD.U32 R228, RZ, RZ, UR8 ;  /* 0x00000008ffe47e24 */ /* 0x000fe2000f8e00ff */
[----:B------:R-:W-:-:S06]  /*30c0*/  UMOV UR8, 0x1 ;  /* 0x0000000100087882 */ /* 0x000fcc0000000000 */
.L_x_16:
[----:B------:R-:W-:-:S06]  /*30d0*/  UISETP.GE.AND UP0, UPT, UR16, 0x1, UPT ;  /* 0x000000011000788c */ /* 0x000fcc000bf06270 */
[----:B------:R-:W-:-:S13]  /*30e0*/  PLOP3.LUT P0, PT, PT, PT, UP0, 0x80, 0x0 ;  /* 0x000000000000781c */ /* 0x000fda0003f0f008 */
[----:B------:R-:W-:Y:S05]  /*30f0*/  @!P0 BRA `(.L_x_22) ;  /* 0x0000001000808947 */ /* 0x000fea0003800000 */
[----:B------:R-:W-:Y:S01]  /*3100*/  UMOV UR31, UR16 ;  /* 0x00000010001f7c82 */ /* 0x000fe20008000000 */
[----:B------:R-:W-:Y:S01]  /*3110*/  UMOV UR32, UR5 ;  /* 0x0000000500207c82 */ /* 0x000fe20008000000 */
[----:B------:R-:W-:-:S05]  /*3120*/  ULDC UR33, c[0x0][0x50c] ;  /* 0x0001430000217ab9 */ /* 0x000fca0000000800 */
.L_x_30:
[----:B------:R-:W-:-:S06]  /*3130*/  UISETP.NE.AND UP0, UPT, UR26, 0x3, UPT ;  /* 0x000000031a00788c */ /* 0x000fcc000bf05270 */
[----:B------:R-:W-:-:S13]  /*3140*/  PLOP3.LUT P1, PT, PT, PT, UP0, 0x80, 0x0 ;  /* 0x000000000000781c */ /* 0x000fda0003f2f008 */
[----:B-1---5:R-:W-:Y:S05]  /*3150*/  @!P1 BRA `(.L_x_23) ;  /* 0x0000000000049947 */ /* 0x022fea0003800000 */
[----:B------:R-:W-:Y:S01]  /*3160*/  BPT.TRAP 0x1 ;  /* 0x000000040000795c */ /* 0x000fe20000300000 */
.L_x_23:
[----:B------:R-:W-:Y:S01]  /*3170*/  ULEA UR9, UR19, UR12, 0x3 ;  /* 0x0000000c13097291 */ /* 0x000fe2000f8e183f */
[----:B------:R-:W-:-:S08]  /*3180*/  SHF.L.U32 R229, R228, 0x1f, RZ ;  /* 0x0000001fe4e57819 */ /* 0x000fd000000006ff */
[----:B------:R1:W3:Y:S01]  /*3190*/  SYNCS.PHASECHK.TRANS64.TRYWAIT P0, [UR9], R229 ;  /* 0x000000e5ff0075a7 */ /* 0x0002e20008000149 */
[----:B------:R-:W-:Y:S05]  /*31a0*/  @!P1 BRA `(.L_x_24) ;  /* 0x0000000000049947 */ /* 0x000fea0003800000 */
[----:B------:R-:W-:Y:S01]  /*31b0*/  BPT.TRAP 0x1 ;  /* 0x000000040000795c */ /* 0x000fe20000300000 */
.L_x_24:
[----:B---3--:R-:W-:Y:S05]  /*31c0*/  @P0 BRA `(.L_x_25) ;  /* 0x0000000000080947 */ /* 0x008fea0003800000 */
[----:B------:R-:W3:Y:S02]  /*31d0*/  SYNCS.PHASECHK.TRANS64.TRYWAIT P0, [UR9], R229 ;  /* 0x000000e5ff0075a7 */ /* 0x000ee40008000149 */
[----:B---3--:R-:W-:Y:S05]  /*31e0*/  @!P0 BRA `(.L_x_26) ;  /* 0x000000cc00648947 */ /* 0x008fea0003800000 */
.L_x_25:
[----:B------:R-:W-:Y:S01]  /*31f0*/  UIADD3 UR9, UR12, 0x180, URZ ;  /* 0x000001800c097890 */ /* 0x000fe2000fffe03f */
[----:B------:R-:W-:Y:S01]  /*3200*/  WARPGROUP.ARRIVE ;  /* 0x00000000000079c5 */ /* 0x000fe20000000000 */
[----:B------:R-:W-:Y:S02]  /*3210*/  UIADD3 UR10, UR12, 0x5180, URZ ;  /* 0x000051800c0a7890 */ /* 0x000fe4000fffe03f */
[----:B------:R-:W-:Y:S02]  /*3220*/  UISETP.NE.AND UP0, UPT, UR7, URZ, UPT ;  /* 0x0000003f0700728c */ /* 0x000fe4000bf05270 */
[----:B------:R-:W-:Y:S02]  /*3230*/  USHF.R.U32.HI UR9, URZ, 0x4, UR9 ;  /* 0x000000043f097899 */ /* 0x000fe40008011609 */
[----:B------:R-:W-:Y:S02]  /*3240*/  USHF.R.U32.HI UR10, URZ, 0x4, UR10 ;  /* 0x000000043f0a7899 */ /* 0x000fe4000801160a */
[----:B------:R-:W-:-:S02]  /*3250*/  USEL UR8, UR8, URZ, !UP0 ;  /* 0x0000003f08087287 */ /* 0x000fc4000c000000 */
[----:B------:R-:W-:Y:S02]  /*3260*/  ULOP3.LUT UR9, UR9, 0x3fff, URZ, 0xc0, !UPT ;  /* 0x00003fff09097892 */ /* 0x000fe4000f8ec03f */
[----:B------:R-:W-:Y:S02]  /*3270*/  ULOP3.LUT UR10, UR10, 0x3fff, URZ, 0xc0, !UPT ;  /* 0x00003fff0a0a7892 */ /* 0x000fe4000f8ec03f */
[----:B------:R-:W-:Y:S02]  /*3280*/  UISETP.NE.U32.AND UP0, UPT, UR8, URZ, UPT ;  /* 0x0000003f0800728c */ /* 0x000fe4000bf05070 */
[----:B------:R-:W-:Y:S02]  /*3290*/  ULOP3.LUT UR8, UR9, 0x10000, URZ, 0xfc, !UPT ;  /* 0x0001000009087892 */ /* 0x000fe4000f8efc3f */
[----:B------:R-:W-:Y:S02]  /*32a0*/  ULOP3.LUT UR10, UR10, 0x10000, URZ, 0xfc, !UPT ;  /* 0x000100000a0a7892 */ /* 0x000fe4000f8efc3f */
[----:B------:R-:W-:-:S02]  /*32b0*/  ULEA UR8, UR19, UR8, 0x8 ;  /* 0x0000000813087291 */ /* 0x000fc4000f8e403f */
[----:B------:R-:W-:Y:S01]  /*32c0*/  ULEA UR10, UR19, UR10, 0xa ;  /* 0x0000000a130a7291 */ /* 0x000fe2000f8e503f */
[----:B------:R-:W-:Y:S01]  /*32d0*/  UMOV UR9, 0x80000020 ;  /* 0x8000002000097882 */ /* 0x000fe20000000000 */
[----:B------:R-:W-:Y:S01]  /*32e0*/  UMOV UR11, 0x80000020 ;  /* 0x80000020000b7882 */ /* 0x000fe20000000000 */
[----:B------:R-:W-:-:S06]  /*32f0*/  UIADD3 UR6, UR6, 0x2, URZ ;  /* 0x0000000206067890 */ /* 0x000fcc000fffe03f */
[----:B------:R-:W-:Y:S01]  /*3300*/  QGMMA.64x256x32.F32.E4M3.E4M3 R24, gdesc[UR8], R24, UP0 ;  /* 0x03e00000081879f3 */ /* 0x000fe2000bf00818 */
[----:B------:R-:W-:Y:S02]  /*3310*/  UIADD3 UR8, UR8, 0x2, URZ ;  /* 0x0000000208087890 */ /* 0x000fe4000fffe03f */
[----:B------:R-:W-:Y:S01]  /*3320*/  UIADD3 UR10, UR10, 0x2, URZ ;  /* 0x000000020a0a7890 */ /* 0x000fe2000fffe03f */
[----:B------:R-:W-:Y:S01]  /*3330*/  UMOV UR9, 0x80000020 ;  /* 0x8000002000097882 */ /* 0x000fe20000000000 */
[----:B------:R-:W-:Y:S01]  /*3340*/  UMOV UR11, 0x80000020 ;  /* 0x80000020000b7882 */ /* 0x000fe20000000000 */
[----:B------:R-:W-:-:S04]  /*3350*/  UISETP.NE.AND UP0, UPT, UR6, UR33, UPT ;  /* 0x000000210600728c */ /* 0x000fc8000bf05270 */
[----:B------:R-:W-:-:S06]  /*3360*/  USEL UR7, URZ, 0x1, UP0 ;  /* 0x000000013f077887 */ /* 0x000fcc0008000000 */
[----:B------:R-:W-:-:S12]  /*3370*/  ISETP.NE.AND P0, PT, RZ, UR7, PT ;  /* 0x00000007ff007c0c */ /* 0x000fd8000bf05270 */
[----:B------:R-:W-:Y:S03]  /*3380*/  QGMMA.64x256x32.F32.E4M3.E4M3 R24, gdesc[UR8], R24, gsb0 ;  /* 0x03e00000081879f3 */ /* 0x000fe60008000818 */
[----:B------:R-:W-:Y:S02]  /*3390*/  WARPGROUP.DEPBAR.LE gsb0, 0x1 ;  /* 0x00008000000079c5 */ /* 0x000fe40000010100 */
[----:B------:R-:W-:Y:S05]  /*33a0*/  @!P0 BRA `(.L_x_27) ;  /* 0x0000000c00788947 */ /* 0x000fea0003800000 */
[----:B------:R-:W-:Y:S02]  /*33b0*/  WARPGROUP.DEPBAR.LE gsb0, 0x0 ;  /* 0x00008000000079c5 */ /* 0x000fe40000010000 */
[----:B-----5:R-:W-:-:S01]  /*33c0*/  FADD R227, R24, R227 ;  /* 0x000000e318e37221 */ /* 0x020fc20000000000 */
[----:B------:R-:W-:Y:S01]  /*33d0*/  FADD R226, R25, R226 ;  /* 0x000000e219e27221 */ /* 0x000fe20000000000 */
[----:B------:R-:W-:-:S01]  /*33e0*/  FADD R225, R26, R225 ;  /* 0x000000e11ae17221 */ /* 0x000fc20000000000 */
[----:B------:R-:W-:Y:S02]  /*33f0*/  FADD R224, R27, R224 ;  /* 0x000000e01be07221 */ /* 0x000fe40000000000 */
[----:B------:R3:W-:Y:S01]  /*3400*/  STL [R1+0x98], R227 ;  /* 0x000098e301007387 */ /* 0x0007e20000100800 */
[----:B------:R-:W-:-:S01]  /*3410*/  FADD R223, R28, R223 ;  /* 0x000000df1cdf7221 */ /* 0x000fc20000000000 */
[----:B------:R-:W-:Y:S01]  /*3420*/  FADD R222, R29, R222 ;  /* 0x000000de1dde7221 */ /* 0x000fe20000000000 */
[----:B------:R-:W-:-:S01]  /*3430*/  FADD R221, R30, R221 ;  /* 0x000000dd1edd7221 */ /* 0x000fc20000000000 */
[----:B---3--:R-:W3:Y:S04]  /*3440*/  LDL.LU R227, [R1+0x2c] ;  /* 0x00002c0001e37983 */ /* 0x008ee80000300800 */
[----:B------:R4:W-:Y:S01]  /*3450*/  STL [R1+0x9c], R226 ;  /* 0x00009ce201007387 */ /* 0x0009e20000100800 */
[----:B------:R-:W-:-:S01]  /*3460*/  FADD R220, R31, R220 ;  /* 0x000000dc1fdc7221 */ /* 0x000fc20000000000 */
[----:B------:R-:W-:-:S02]  /*3470*/  FADD R219, R32, R219 ;  /* 0x000000db20db7221 */ /* 0x000fc40000000000 */
[----:B----4-:R-:W4:Y:S04]  /*3480*/  LDL.LU R226, [R1+0x28] ;  /* 0x0000280001e27983 */ /* 0x010f280000300800 */
[----:B------:R0:W-:Y:S01]  /*3490*/  STL [R1+0xa0], R225 ;  /* 0x0000a0e101007387 */ /* 0x0001e20000100800 */
[----:B------:R-:W-:-:S03]  /*34a0*/  FADD R218, R33, R218 ;  /* 0x000000da21da7221 */ /* 0x000fc60000000000 */
[----:B0-----:R-:W2:Y:S04]  /*34b0*/  LDL.LU R225, [R1+0x24] ;  /* 0x0000240001e17983 */ /* 0x001ea80000300800 */
[----:B------:R0:W-:Y:S01]  /*34c0*/  STL [R1+0xa4], R224 ;  /* 0x0000a4e001007387 */ /* 0x0001e20000100800 */
[----:B------:R-:W-:-:S03]  /*34d0*/  FADD R217, R34, R217 ;  /* 0x000000d922d97221 */ /* 0x000fc60000000000 */
[----:B0-----:R-:W2:Y:S04]  /*34e0*/  LDL.LU R224, [R1+0x20] ;  /* 0x0000200001e07983 */ /* 0x001ea80000300800 */
[----:B------:R0:W-:Y:S01]  /*34f0*/  STL [R1+0xa8], R223 ;  /* 0x0000a8df01007387 */ /* 0x0001e20000100800 */
[----:B------:R-:W-:-:S03]  /*3500*/  FADD R216, R35, R216 ;  /* 0x000000d823d87221 */ /* 0x000fc60000000000 */
[----:B0-----:R-:W2:Y:S04]  /*3510*/  LDL.LU R223, [R1+0x1c] ;  /* 0x00001c0001df7983 */ /* 0x001ea80000300800 */
[----:B------:R0:W-:Y:S04]  /*3520*/  STL [R1+0xac], R222 ;  /* 0x0000acde01007387 */ /* 0x0001e80000100800 */
        /* <DEDUP_REMOVED lines=12> */
[----:B0-----:R-:W2:Y:S01]  /*35f0*/  LDL.LU R216, [R1] ;  /* 0x0000000001d87983 */ /* 0x001ea20000300800 */
[----:B------:R-:W-:-:S01]  /*3600*/  FADD R215, R36, R215 ;  /* 0x000000d724d77221 */ /* 0x000fc20000000000 */
[----:B------:R-:W-:Y:S01]  /*3610*/  FADD R214, R37, R214 ;  /* 0x000000d625d67221 */ /* 0x000fe20000000000 */
[----:B------:R-:W-:-:S01]  /*3620*/  FADD R213, R38, R213 ;  /* 0x000000d526d57221 */ /* 0x000fc20000000000 */
[----:B------:R-:W-:Y:S01]  /*3630*/  FADD R212, R39, R212 ;  /* 0x000000d427d47221 */ /* 0x000fe20000000000 */
[----:B------:R-:W-:-:S01]  /*3640*/  FADD R211, R40, R211 ;  /* 0x000000d328d37221 */ /* 0x000fc20000000000 */
[----:B------:R-:W-:Y:S01]  /*3650*/  STL [R1+0xc8], R215 ;  /* 0x0000c8d701007387 */ /* 0x000fe20000100800 */
        /* <DEDUP_REMOVED lines=15> */
[----:B------:R0:W-:Y:S01]  /*3750*/  STL [R1+0xd8], R211 ;  /* 0x0000d8d301007387 */ /* 0x0001e20000100800 */
[----:B------:R-:W-:-:S01]  /*3760*/  FADD R198, R53, R198 ;  /* 0x000000c635c67221 */ /* 0x000fc20000000000 */
[----:B------:R-:W-:Y:S01]  /*3770*/  FADD R197, R54, R197 ;  /* 0x000000c536c57221 */ /* 0x000fe20000000000 */
        /* <DEDUP_REMOVED lines=68> */
[----:B---3--:R-:W-:-:S01]  /*3bc0*/  FADD R227, R134, R227 ;  /* 0x000000e386e37221 */ /* 0x008fc20000000000 */
[----:B----4-:R-:W-:Y:S01]  /*3bd0*/  FADD R226, R133, R226 ;  /* 0x000000e285e27221 */ /* 0x010fe20000000000 */
[----:B--2---:R-:W-:-:S01]  /*3be0*/  FADD R225, R132, R225 ;  /* 0x000000e184e17221 */ /* 0x004fc20000000000 */
        /* <DEDUP_REMOVED lines=8> */
[----:B------:R-:W-:-:S05]  /*3c70*/  FADD R216, R123, R216 ;  /* 0x000000d87bd87221 */ /* 0x000fca0000000000 */
[----:B------:R2:W-:Y:S04]  /*3c80*/  STL [R1], R216 ;  /* 0x000000d801007387 */ /* 0x0005e80000100800 */
[----:B------:R3:W-:Y:S04]  /*3c90*/  STL [R1+0x4], R217 ;  /* 0x000004d901007387 */ /* 0x0007e80000100800 */
[----:B------:R4:W-:Y:S04]  /*3ca0*/  STL [R1+0x8], R218 ;  /* 0x000008da01007387 */ /* 0x0009e80000100800 */
[----:B------:R1:W-:Y:S04]  /*3cb0*/  STL [R1+0xc], R219 ;  /* 0x00000cdb01007387 */ /* 0x0003e80000100800 */
[----:B------:R1:W-:Y:S04]  /*3cc0*/  STL [R1+0x10], R220 ;  /* 0x000010dc01007387 */ /* 0x0003e80000100800 */
[----:B------:R1:W-:Y:S04]  /*3cd0*/  STL [R1+0x14], R221 ;  /* 0x000014dd01007387 */ /* 0x0003e80000100800 */
[----:B------:R1:W-:Y:S04]  /*3ce0*/  STL [R1+0x18], R222 ;  /* 0x000018de01007387 */ /* 0x0003e80000100800 */
[----:B------:R1:W-:Y:S04]  /*3cf0*/  STL [R1+0x1c], R223 ;  /* 0x00001cdf01007387 */ /* 0x0003e80000100800 */
[----:B------:R1:W-:Y:S04]  /*3d00*/  STL [R1+0x20], R224 ;  /* 0x000020e001007387 */ /* 0x0003e80000100800 */
[----:B0-----:R-:W4:Y:S04]  /*3d10*/  LDL.LU R211, [R1+0x30] ;  /* 0x0000300001d37983 */ /* 0x001f280000300800 */
[----:B------:R0:W-:Y:S04]  /*3d20*/  STL [R1+0x24], R225 ;  /* 0x000024e101007387 */ /* 0x0001e80000100800 */
[----:B------:R-:W4:Y:S04]  /*3d30*/  LDL.LU R212, [R1+0x34] ;  /* 0x0000340001d47983 */ /* 0x000f280000300800 */
[----:B------:R0:W-:Y:S04]  /*3d40*/  STL [R1+0x28], R226 ;  /* 0x000028e201007387 */ /* 0x0001e80000100800 */
[----:B------:R-:W4:Y:S04]  /*3d50*/  LDL.LU R213, [R1+0x38] ;  /* 0x0000380001d57983 */ /* 0x000f280000300800 */
[----:B------:R0:W-:Y:S04]  /*3d60*/  STL [R1+0x2c], R227 ;  /* 0x00002ce301007387 */ /* 0x0001e80000100800 */
[----:B------:R-:W4:Y:S04]  /*3d70*/  LDL.LU R214, [R1+0x3c] ;  /* 0x00003c0001d67983 */ /* 0x000f280000300800 */
[----:B------:R-:W4:Y:S04]  /*3d80*/  LDL.LU R215, [R1+0x40] ;  /* 0x0000400001d77983 */ /* 0x000f280000300800 */
[----:B--2---:R-:W2:Y:S04]  /*3d90*/  LDL.LU R216, [R1+0x44] ;  /* 0x0000440001d87983 */ /* 0x004ea80000300800 */
[----:B---3--:R-:W3:Y:S04]  /*3da0*/  LDL.LU R217, [R1+0x48] ;  /* 0x0000480001d97983 */ /* 0x008ee80000300800 */
[----:B----4-:R-:W4:Y:S04]  /*3db0*/  LDL.LU R218, [R1+0x4c] ;  /* 0x00004c0001da7983 */ /* 0x010f280000300800 */
[----:B-1----:R-:W4:Y:S04]  /*3dc0*/  LDL.LU R219, [R1+0x50] ;  /* 0x0000500001db7983 */ /* 0x002f280000300800 */
[----:B------:R-:W4:Y:S04]  /*3dd0*/  LDL.LU R220, [R1+0x54] ;  /* 0x0000540001dc7983 */ /* 0x000f280000300800 */
[----:B------:R-:W4:Y:S04]  /*3de0*/  LDL.LU R221, [R1+0x58] ;  /* 0x0000580001dd7983 */ /* 0x000f280000300800 */
[----:B------:R-:W4:Y:S04]  /*3df0*/  LDL.LU R222, [R1+0x5c] ;  /* 0x00005c0001de7983 */ /* 0x000f280000300800 */
[----:B------:R-:W4:Y:S04]  /*3e00*/  LDL.LU R223, [R1+0x60] ;  /* 0x0000600001df7983 */ /* 0x000f280000300800 */
[----:B------:R-:W4:Y:S04]  /*3e10*/  LDL.LU R224, [R1+0x64] ;  /* 0x0000640001e07983 */ /* 0x000f280000300800 */
[----:B0-----:R-:W4:Y:S04]  /*3e20*/  LDL.LU R225, [R1+0x68] ;  /* 0x0000680001e17983 */ /* 0x001f280000300800 */
[----:B------:R-:W4:Y:S04]  /*3e30*/  LDL.LU R226, [R1+0x6c] ;  /* 0x00006c0001e27983 */ /* 0x000f280000300800 */
[----:B------:R-:W4:Y:S01]  /*3e40*/  LDL.LU R227, [R1+0x70] ;  /* 0x0000700001e37983 */ /* 0x000f220000300800 */
[----:B------:R-:W-:-:S05]  /*3e50*/  FADD R211, R135, R211 ;  /* 0x000000d387d37221 */ /* 0x000fca0000000000 */
[----:B------:R0:W-:Y:S01]  /*3e60*/  STL [R1+0x30], R211 ;  /* 0x000030d301007387 */ /* 0x0001e20000100800 */
[----:B------:R-:W-:-:S03]  /*3e70*/  FADD R212, R136, R212 ;  /* 0x000000d488d47221 */ /* 0x000fc60000000000 */
[----:B0-----:R0:W5:Y:S01]  /*3e80*/  LDL.LU R211, [R1+0xd8] ;  /* 0x0000d80001d37983 */ /* 0x0011620000300800 */
[----:B------:R-:W-:-:S03]  /*3e90*/  FADD R213, R137, R213 ;  /* 0x000000d589d57221 */ /* 0x000fc60000000000 */
[----:B------:R1:W-:Y:S01]  /*3ea0*/  STL [R1+0x34], R212 ;  /* 0x000034d401007387 */ /* 0x0003e20000100800 */
[----:B------:R-:W-:-:S01]  /*3eb0*/  FADD R214, R138, R214 ;  /* 0x000000d68ad67221 */ /* 0x000fc20000000000 */
[----:B------:R-:W-:Y:S02]  /*3ec0*/  FADD R215, R139, R215 ;  /* 0x000000d78bd77221 */ /* 0x000fe40000000000 */
[----:B-1----:R0:W5:Y:S01]  /*3ed0*/  LDL.LU R212, [R1+0xd4] ;  /* 0x0000d40001d47983 */ /* 0x0021620000300800 */
[----:B--2---:R-:W-:-:S03]  /*3ee0*/  FADD R216, R140, R216 ;  /* 0x000000d88cd87221 */ /* 0x004fc60000000000 */
[----:B------:R1:W-:Y:S01]  /*3ef0*/  STL [R1+0x38], R213 ;  /* 0x000038d501007387 */ /* 0x0003e20000100800 */
[----:B---3--:R-:W-:-:S03]  /*3f00*/  FADD R217, R141, R217 ;  /* 0x000000d98dd97221 */ /* 0x008fc60000000000 */
[----:B-1----:R0:W5:Y:S01]  /*3f10*/  LDL.LU R213, [R1+0xd0] ;  /* 0x0000d00001d57983 */ /* 0x0021620000300800 */
[----:B----4-:R-:W-:-:S03]  /*3f20*/  FADD R218, R142, R218 ;  /* 0x000000da8eda7221 */ /* 0x010fc60000000000 */
[----:B------:R1:W-:Y:S01]  /*3f30*/  STL [R1+0x3c], R214 ;  /* 0x00003cd601007387 */ /* 0x0003e20000100800 */
[----:B------:R-:W-:-:S01]  /*3f40*/  FADD R219, R143, R219 ;  /* 0x000000db8fdb7221 */ /* 0x000fc20000000000 */
[----:B------:R-:W-:Y:S02]  /*3f50*/  FADD R220, R144, R220 ;  /* 0x000000dc90dc7221 */ /* 0x000fe40000000000 */
[----:B-1----:R0:W5:Y:S04]  /*3f60*/  LDL.LU R214, [R1+0xcc] ;  /* 0x0000cc0001d67983 */ /* 0x0021680000300800 */
[----:B------:R1:W-:Y:S01]  /*3f70*/  STL [R1+0x40], R215 ;  /* 0x000040d701007387 */ /* 0x0003e20000100800 */
[----:B------:R-:W-:-:S01]  /*3f80*/  FADD R221, R145, R221 ;  /* 0x000000dd91dd7221 */ /* 0x000fc20000000000 */
[----:B------:R-:W-:-:S02]  /*3f90*/  FADD R222, R146, R222 ;  /* 0x000000de92de7221 */ /* 0x000fc40000000000 */
[----:B-1----:R0:W5:Y:S04]  /*3fa0*/  LDL.LU R215, [R1+0xc8] ;  /* 0x0000c80001d77983 */ /* 0x0021680000300800 */
[----:B------:R1:W-:Y:S01]  /*3fb0*/  STL [R1+0x44], R216 ;  /* 0x000044d801007387 */ /* 0x0003e20000100800 */
[----:B------:R-:W-:-:S03]  /*3fc0*/  FADD R223, R147, R223 ;  /* 0x000000df93df7221 */ /* 0x000fc60000000000 */
        /* <DEDUP_REMOVED lines=13> */
[----:B------:R1:W-:Y:S04]  /*40a0*/  STL [R1+0x58], R221 ;  /* 0x000058dd01007387 */ /* 0x0003e80000100800 */
        /* <DEDUP_REMOVED lines=12> */
[----:B-1----:R0:W5:Y:S01]  /*4170*/  LDL.LU R227, [R1+0x98] ;  /* 0x0000980001e37983 */ /* 0x0021620000300800 */
[----:B------:R-:W-:-:S05]  /*4180*/  UMOV UR6, URZ ;  /* 0x0000003f00067c82 */ /* 0x000fca0008000000 */
.L_x_27:
[----:B------:R-:W-:Y:S05]  /*4190*/  @!P1 BRA `(.L_x_28) ;  /* 0x0000000000049947 */ /* 0x000fea0003800000 */
[----:B------:R-:W-:Y:S01]  /*41a0*/  BPT.TRAP 0x1 ;  /* 0x000000040000795c */ /* 0x000fe20000300000 */
.L_x_28:
[----:B------:R-:W-:Y:S02]  /*41b0*/  UISETP.GT.U32.AND UP0, UPT, UR13, 0x1, UPT ;  /* 0x000000010d00788c */ /* 0x000fe4000bf04070 */
[----:B------:R-:W-:-:S04]  /*41c0*/  ULEA UR8, UR32, UR12, 0x3 ;  /* 0x0000000c20087291 */ /* 0x000fc8000f8e183f */
[----:B------:R-:W-:Y:S01]  /*41d0*/  UIADD3 UR8, UR8, 0x28, URZ ;  /* 0x0000002808087890 */ /* 0x000fe2000fffe03f */
[----:B------:R-:W-:-:S03]  /*41e0*/  PLOP3.LUT P0, PT, PT, PT, UP0, 0x80, 0x0 ;  /* 0x000000000000781c */ /* 0x000fc60003f0f008 */
[----:B------:R-:W-:-:S09]  /*41f0*/  UPRMT UR8, URZ, 0x654, UR8 ;  /* 0x000006543f087896 */ /* 0x000fd20008000008 */
[----:B------:R-:W-:Y:S01]  /*4200*/  SYNCS.ARRIVE.TRANS64.RED.A1T0 RZ, [UR8], RZ ;  /* 0x000000ffffff79a7 */ /* 0x000fe20008100408 */
[----:B------:R-:W-:Y:S05]  /*4210*/  @P0 BRA `(.L_x_29) ;  /* 0x0000000000040947 */ /* 0x000fea0003800000 */
[----:B------:R-:W-:Y:S01]  /*4220*/  BPT.TRAP 0x1 ;  /* 0x000000040000795c */ /* 0x000fe20000300000 */
.L_x_29:
[----:B------:R-:W-:Y:S02]  /*4230*/  UISETP.GT.AND UP2, UPT, UR31, 0x1, UPT ;  /* 0x000000011f00788c */ /* 0x000fe4000bf44270 */
[----:B------:R-:W-:Y:S02]  /*4240*/  UIADD3 UR19, UR19, 0x1, URZ ;  /* 0x0000000113137890 */ /* 0x000fe4000fffe03f */
[----:B------:R-:W-:Y:S02]  /*4250*/  UIADD3 UR32, UR32, 0x1, URZ ;  /* 0x0000000120207890 */ /* 0x000fe4000fffe03f */
[----:B------:R-:W-:Y:S01]  /*4260*/  PLOP3.LUT P0, PT, PT, PT, UP2, 0x80, 0x0 ;  /* 0x000000000000781c */ /* 0x000fe20003f0f028 */
[----:B------:R-:W-:Y:S02]  /*4270*/  UISETP.NE.AND UP0, UPT, UR19, 0x5, UPT ;  /* 0x000000051300788c */ /* 0x000fe4000bf05270 */
[----:B------:R-:W-:Y:S02]  /*4280*/  UISETP.NE.AND UP1, UPT, UR32, 0x5, UPT ;  /* 0x000000052000788c */ /* 0x000fe4000bf25270 */
[----:B------:R-:W-:-:S02]  /*4290*/  USEL UR8, URZ, 0x1, UP0 ;  /* 0x000000013f087887 */ /* 0x000fc40008000000 */
[----:B------:R-:W-:Y:S02]  /*42a0*/  UIADD3 UR31, UR31, -0x1, URZ ;  /* 0xffffffff1f1f7890 */ /* 0x000fe4000fffe03f */
[----:B------:R-:W-:Y:S02]  /*42b0*/  USEL UR19, UR19, URZ, UP0 ;  /* 0x0000003f13137287 */ /* 0x000fe40008000000 */
[----:B------:R-:W-:Y:S01]  /*42c0*/  LOP3.LUT R228, R228, UR8, RZ, 0x3c, !PT ;  /* 0x00000008e4e47c12 */ /* 0x000fe2000f8e3cff */
[----:B------:R-:W-:Y:S01]  /*42d0*/  USEL UR32, UR32, URZ, UP1 ;  /* 0x0000003f20207287 */ /* 0x000fe20008800000 */
[----:B------:R-:W-:Y:S01]  /*42e0*/  UMOV UR8, 0x1 ;  /* 0x0000000100087882 */ /* 0x000fe20000000000 */
[----:B------:R-:W-:Y:S10]  /*42f0*/  @P0 BRA `(.L_x_30) ;  /* 0xffffffec008c0947 */ /* 0x000ff4000383ffff */
.L_x_22:
[----:B------:R-:W-:-:S04]  /*4300*/  UISETP.NE.AND UP0, UPT, UR6, URZ, UPT ;  /* 0x0000003f0600728c */ /* 0x000fc8000bf05270 */
[----:B------:R-:W-:-:S06]  /*4310*/  USEL UR6, URZ, 0x1, !UP0 ;  /* 0x000000013f067887 */ /* 0x000fcc000c000000 */
[----:B------:R-:W-:-:S13]  /*4320*/  ISETP.NE.AND P0, PT, RZ, UR6, PT ;  /* 0x00000006ff007c0c */ /* 0x000fda000bf05270 */
[----:B------:R-:W-:Y:S05]  /*4330*/  @!P0 BRA `(.L_x_31) ;  /* 0x0000000c00d48947 */ /* 0x000fea0003800000 */
[----:B------:R-:W-:Y:S02]  /*4340*/  WARPGROUP.DEPBAR.LE gsb0, 0x0 ;  /* 0x00008000000079c5 */ /* 0x000fe40000010000 */
[----:B-----5:R-:W-:-:S05]  /*4350*/  FADD R227, R24, R227 ;  /* 0x000000e318e37221 */ /* 0x020fca0000000000 */
[----:B------:R3:W-:Y:S04]  /*4360*/  STL [R1+0x98], R227 ;  /* 0x000098e301007387 */ /* 0x0007e80000100800 */
[----:B---3--:R-:W3:Y:S04]  /*4370*/  LDL.LU R227, [R1+0x70] ;  /* 0x0000700001e37983 */ /* 0x008ee80000300800 */
[----:B---3--:R3:W-:Y:S04]  /*4380*/  STL [R1+0x9c], R227 ;  /* 0x00009ce301007387 */ /* 0x0087e80000100800 */
        /* <DEDUP_REMOVED lines=54> */
[----:B---3--:R-:W3:Y:S01]  /*46f0*/  LDL.LU R227, [R1] ;  /* 0x0000000001e37983 */ /* 0x008ee20000300800 */
[----:B------:R-:W-:Y:S01]  /*4700*/  FADD R226, R25, R226 ;  /* 0x000000e219e27221 */ /* 0x000fe20000000000 */
        /* <DEDUP_REMOVED lines=97> */
[----:B---3--:R-:W-:-:S05]  /*4d20*/  FADD R227, R123, R227 ;  /* 0x000000e37be37221 */ /* 0x008fca0000000000 */
[----:B------:R3:W-:Y:S04]  /*4d30*/  STL [R1], R227 ;  /* 0x000000e301007387 */ /* 0x0007e80000100800 */
[----:B---3--:R-:W3:Y:S02]  /*4d40*/  LDL.LU R227, [R1+0x108] ;  /* 0x0001080001e37983 */ /* 0x008ee40000300800 */
[----:B---3--:R-:W-:-:S05]  /*4d50*/  FADD R227, R124, R227 ;  /* 0x000000e37ce37221 */ /* 0x008fca0000000000 */
[----:B------:R3:W-:Y:S04]  /*4d60*/  STL [R1+0x4], R227 ;  /* 0x000004e301007387 */ /* 0x0007e80000100800 */
        /* <DEDUP_REMOVED lines=81> */
[----:B---3--:R3:W5:Y:S02]  /*5280*/  LDL.LU R227, [R1+0x98] ;  /* 0x0000980001e37983 */ /* 0x0087640000300800 */
.L_x_31:
[----:B------:R-:W-:-:S04]  /*5290*/  IMAD.U32 R228, RZ, RZ, UR30 ;  /* 0x0000001effe47e24 */ /* 0x000fc8000f8e00ff */
[----:B------:R4:W-:Y:S01]  /*52a0*/  SYNCS.ARRIVE.TRANS64.A1T0 RZ, [R228+UR28], RZ ;  /* 0x000000ffe4ff79a7 */ /* 0x0009e2000810001c */
[----:B------:R-:W-:Y:S02]  /*52b0*/  WARPGROUP.DEPBAR.LE gsb0, 0x0 ;  /* 0x00008000000079c5 */ /* 0x000fe40000010000 */
[----:B------:R-:W0:Y:S02]  /*52c0*/  LDC R24, c[0x0][0x28c] ;  /* 0x0000a300ff187b82 */ /* 0x000e240000000800 */
[----:B0-----:R-:W-:-:S13]  /*52d0*/  ISETP.GE.AND P0, PT, R24, 0x1, PT ;  /* 0x000000011800780c */ /* 0x001fda0003f06270 */
[----:B----4-:R-:W-:Y:S05]  /*52e0*/  @!P0 BRA `(.L_x_32) ;  /* 0x0000000000408947 */ /* 0x010fea0003800000 */
[----:B------:R-:W-:-:S06]  /*52f0*/  UISETP.NE.AND UP0, UPT, UR26, 0x3, UPT ;  /* 0x000000031a00788c */ /* 0x000fcc000bf05270 */
[----:B------:R-:W-:-:S13]  /*5300*/  PLOP3.LUT P0, PT, PT, PT, UP0, 0x80, 0x0 ;  /* 0x000000000000781c */ /* 0x000fda0003f0f008 */
[----:B------:R-:W-:Y:S05]  /*5310*/  @!P0 BRA `(.L_x_33) ;  /* 0x0000000000048947 */ /* 0x000fea0003800000 */
[----:B------:R-:W-:Y:S01]  /*5320*/  BPT.TRAP 0x1 ;  /* 0x000000040000795c */ /* 0x000fe20000300000 */
.L_x_33:
[----:B------:R-:W-:Y:S02]  /*5330*/  UIADD3 UR8, UR16, UR5, URZ ;  /* 0x0000000510087290 */ /* 0x000fe4000fffe03f */
[----:B------:R-:W-:Y:S02]  /*5340*/  UISETP.GT.U32.AND UP0, UPT, UR13, 0x1, UPT ;  /* 0x000000010d00788c */ /* 0x000fe4000bf04070 */
[----:B------:R-:W-:-:S04]  /*5350*/  UIMAD.WIDE.U32 UR6, UR8, -0x33333333, URZ ;  /* 0xcccccccd080678a5 */ /* 0x000fc8000f8e003f */
[----:B------:R-:W-:Y:S01]  /*5360*/  USHF.R.U32.HI UR6, URZ, 0x2, UR7 ;  /* 0x000000023f067899 */ /* 0x000fe20008011607 */
[----:B------:R-:W-:-:S03]  /*5370*/  PLOP3.LUT P0, PT, PT, PT, UP0, 0x80, 0x0 ;  /* 0x000000000000781c */ /* 0x000fc60003f0f008 */
[----:B------:R-:W-:-:S04]  /*5380*/  UIMAD UR8, UR6, -0x5, UR8 ;  /* 0xfffffffb060878a4 */ /* 0x000fc8000f8e0208 */
[----:B------:R-:W-:-:S04]  /*5390*/  ULEA UR8, UR8, UR12, 0x3 ;  /* 0x0000000c08087291 */ /* 0x000fc8000f8e183f */
[----:B------:R-:W-:-:S04]  /*53a0*/  UIADD3 UR8, UR8, 0x28, URZ ;  /* 0x0000002808087890 */ /* 0x000fc8000fffe03f */
[----:B------:R-:W-:-:S09]  /*53b0*/  UPRMT UR8, URZ, 0x654, UR8 ;  /* 0x000006543f087896 */ /* 0x000fd20008000008 */
[----:B------:R-:W-:Y:S01]  /*53c0*/  SYNCS.ARRIVE.TRANS64.RED.A1T0 RZ, [UR8], RZ ;  /* 0x000000ffffff79a7 */ /* 0x000fe20008100408 */
[----:B------:R-:W-:Y:S05]  /*53d0*/  @P0 BRA `(.L_x_32) ;  /* 0x0000000000040947 */ /* 0x000fea0003800000 */
[----:B------:R-:W-:Y:S01]  /*53e0*/  BPT.TRAP 0x1 ;  /* 0x000000040000795c */ /* 0x000fe20000300000 */
.L_x_32:
[----:B------:R-:W0:Y:S01]  /*53f0*/  S2R R25, SR_TID.X ;  /* 0x0000000000197919 */ /* 0x000e220000002100 */
[----:B------:R-:W-:Y:S01]  /*5400*/  IMAD.U32 R24, RZ, RZ, UR29 ;  /* 0x0000001dff187e24 */ /* 0x000fe2000f8e00ff */
[----:B------:R-:W-:Y:S01]  /*5410*/  UIADD3 UR5, UR27, UR5, URZ ;  /* 0x000000051b057290 */ /* 0x000fe2000fffe03f */
[----:B------:R-:W4:Y:S01]  /*5420*/  LDC R35, c[0x0][0x288] ;  /* 0x0000a200ff237b82 */ /* 0x000f220000000800 */
[----:B------:R-:W-:Y:S02]  /*5430*/  UISETP.GE.U32.AND UP1, UPT, UR27, 0x5, UPT ;  /* 0x000000051b00788c */ /* 0x000fe4000bf26070 */
[----:B------:R-:W-:Y:S01]  /*5440*/  SHF.L.U32 R24, R24, 0x1f, RZ ;  /* 0x0000001f18187819 */ /* 0x000fe200000006ff */
[----:B------:R-:W-:Y:S02]  /*5450*/  UISETP.GT.U32.AND UP0, UPT, UR5, 0x4, UPT ;  /* 0x000000040500788c */ /* 0x000fe4000bf04070 */
[----:B------:R-:W-:Y:S01]  /*5460*/  UIMAD.WIDE.U32 UR6, UR5, -0x33333333, URZ ;  /* 0xcccccccd050678a5 */ /* 0x000fe2000f8e003f */
[----:B------:R-:W1:Y:S01]  /*5470*/  SYNCS.PHASECHK.TRANS64.TRYWAIT P0, [UR17+0x8], R24 ;  /* 0x00000818ff0075a7 */ /* 0x000e620008000151 */
[----:B------:R-:W-:-:S02]  /*5480*/  UISETP.LT.U32.AND UP0, UPT, UR27, 0x5, UP0 ;  /* 0x000000051b00788c */ /* 0x000fc40008701070 */
[----:B------:R-:W-:Y:S02]  /*5490*/  USHF.R.U32.HI UR6, URZ, 0x2, UR7 ;  /* 0x000000023f067899 */ /* 0x000fe40008011607 */
[----:B------:R-:W-:Y:S02]  /*54a0*/  USEL UR8, URZ, 0x1, !UP0 ;  /* 0x000000013f087887 */ /* 0x000fe4000c000000 */
[----:B------:R-:W-:Y:S02]  /*54b0*/  UIMAD UR5, UR6, -0x5, UR5 ;  /* 0xfffffffb060578a4 */ /* 0x000fe4000f8e0205 */
[----:B------:R-:W-:-:S04]  /*54c0*/  ULOP3.LUT UR4, UR4, UR8, URZ, 0x3c, !UPT ;  /* 0x0000000804047292 */ /* 0x000fc8000f8e3c3f */
[----:B------:R-:W-:Y:S01]  /*54d0*/  @UP1 ULOP3.LUT UR4, UR4, 0x1, UR6, 0x78, !UPT ;  /* 0x0000000104041892 */ /* 0x000fe2000f8e7806 */
[----:B0-----:R-:W-:-:S04]  /*54e0*/  SHF.R.S32.HI R26, RZ, 0x1f, R25 ;  /* 0x0000001fff1a7819 */ /* 0x001fc80000011419 */
[----:B------:R-:W-:-:S04]  /*54f0*/  LEA.HI R26, R26, R25, RZ, 0x7 ;  /* 0x000000191a1a7211 */ /* 0x000fc800078f38ff */
[----:B------:R-:W-:-:S05]  /*5500*/  LOP3.LUT R26, R26, 0xffffff80, RZ, 0xc0, !PT ;  /* 0xffffff801a1a7812 */ /* 0x000fca00078ec0ff */
[----:B------:R-:W-:-:S05]  /*5510*/  IMAD.IADD R26, R25, 0x1, -R26 ;  /* 0x00000001191a7824 */ /* 0x000fca00078e0a1a */
[----:B------:R-:W-:-:S04]  /*5520*/  SHF.R.S32.HI R25, RZ, 0x1f, R26 ;  /* 0x0000001fff197819 */ /* 0x000fc8000001141a */
[----:B------:R-:W-:-:S04]  /*5530*/  LEA.HI R25, R25, R26, RZ, 0x2 ;  /* 0x0000001a19197211 */ /* 0x000fc800078f10ff */
[----:B------:R-:W-:-:S05]  /*5540*/  LOP3.LUT R25, R25, 0xfffffffc, RZ, 0xc0, !PT ;  /* 0xfffffffc19197812 */ /* 0x000fca00078ec0ff */
[----:B------:R-:W-:-:S04]  /*5550*/  IMAD.IADD R40, R26, 0x1, -R25 ;  /* 0x000000011a287824 */ /* 0x000fc800078e0a19 */
[----:B------:R-:W-:Y:S01]  /*5560*/  IMAD.SHL.U32 R32, R40, 0x2, RZ ;  /* 0x0000000228207824 */ /* 0x000fe200078e00ff */
[----:B-1--4-:R-:W-:Y:S06]  /*5570*/  @!P0 BRA `(.L_x_34) ;  /* 0x000000a800a08947 */ /* 0x012fec0003800000 */
.L_x_321:
[----:B------:R1:W-:Y:S01]  /*5580*/  STL [R1+0xa0], R3 ;  /* 0x0000a00301007387 */ /* 0x0003e20000100800 */
[----:B------:R-:W-:Y:S01]  /*5590*/  ULDC.64 UR6, c[0x0][0x5d0] ;  /* 0x0001740000067ab9 */ /* 0x000fe20000000a00 */
[----:B------:R-:W-:Y:S01]  /*55a0*/  SHF.R.S32.HI R33, RZ, 0x1f, R32 ;  /* 0x0000001fff217819 */ /* 0x000fe20000011420 */
[----:B------:R-:W-:Y:S01]  /*55b0*/  ULDC UR8, c[0x0][0x284] ;  /* 0x0000a10000087ab9 */ /* 0x000fe20000000800 */
[----:B-1----:R-:W4:Y:S04]  /*55c0*/  LDL.LU R3, [R1+0x84] ;  /* 0x0000840001037983 */ /* 0x002f280000300800 */
[----:B------:R1:W-:Y:S04]  /*55d0*/  STL [R1+0x9c], R2 ;  /* 0x00009c0201007387 */ /* 0x0003e80000100800 */
[----:B-1----:R-:W2:Y:S04]  /*55e0*/  LDL R2, [R1+0x80] ;  /* 0x0000800001027983 */ /* 0x002ea80000100800 */
[----:B-----5:R1:W-:Y:S04]  /*55f0*/  STL [R1+0x98], R0 ;  /* 0x0000980001007387 */ /* 0x0203e80000100800 */
[----:B-1----:R-:W3:Y:S01]  /*5600*/  LDL R0, [R1+0x74] ;  /* 0x0000740001007983 */ /* 0x002ee20000100800 */
[----:B----4-:R-:W-:-:S03]  /*5610*/  IMAD.SHL.U32 R37, R3, 0x100, RZ ;  /* 0x0000010003257824 */ /* 0x010fc600078e00ff */
[----:B------:R1:W5:Y:S01]  /*5620*/  LDL.LU R3, [R1+0xa0] ;  /* 0x0000a00001037983 */ /* 0x0003620000300800 */
[----:B--2---:R-:W-:-:S03]  /*5630*/  IMAD.SHL.U32 R34, R2, 0x40, RZ ;  /* 0x0000004002227824 */ /* 0x004fc600078e00ff */
[----:B------:R1:W5:Y:S01]  /*5640*/  LDL.LU R2, [R1+0x9c] ;  /* 0x00009c0001027983 */ /* 0x0003620000300800 */
[----:B---3--:R-:W-:Y:S01]  /*5650*/  SHF.R.S32.HI R38, RZ, 0x1f, R0 ;  /* 0x0000001fff267819 */ /* 0x008fe20000011400 */
[----:B0-----:R-:W-:-:S04]  /*5660*/  IMAD.WIDE.U32 R24, R0, UR6, R32 ;  /* 0x0000000600187c25 */ /* 0x001fc8000f8e0020 */
[----:B------:R-:W-:-:S04]  /*5670*/  IMAD R26, R38, UR6, RZ ;  /* 0x00000006261a7c24 */ /* 0x000fc8000f8e02ff */
[----:B------:R-:W-:Y:S02]  /*5680*/  IMAD R27, R0, UR7, R26 ;  /* 0x00000007001b7c24 */ /* 0x000fe4000f8e021a */
[----:B------:R1:W5:Y:S01]  /*5690*/  LDL.LU R0, [R1+0x98] ;  /* 0x0000980001007983 */ /* 0x0003620000300800 */
[----:B------:R-:W-:-:S04]  /*56a0*/  ISETP.GE.AND P0, PT, R34, UR8, PT ;  /* 0x0000000822007c0c */ /* 0x000fc8000bf06270 */
[C---:B------:R-:W-:Y:S02]  /*56b0*/  ISETP.GE.OR P0, PT, R37.reuse, R35, P0 ;  /* 0x000000232500720c */ /* 0x040fe40000706670 */
[----:B------:R-:W-:Y:S02]  /*56c0*/  SHF.R.S32.HI R36, RZ, 0x1f, R37 ;  /* 0x0000001fff247819 */ /* 0x000fe40000011425 */
[----:B------:R-:W-:-:S04]  /*56d0*/  IADD3 R24, P1, R37, R24, RZ ;  /* 0x0000001825187210 */ /* 0x000fc80007f3e0ff */
[----:B------:R-:W-:-:S05]  /*56e0*/  IADD3.X R25, R36, R25, R27, P1, !PT ;  /* 0x0000001924197210 */ /* 0x000fca0000ffe41b */
[----:B-1----:R-:W-:Y:S05]  /*56f0*/  @P0 BRA `(.L_x_35) ;  /* 0x0000008c00d00947 */ /* 0x002fea0003800000 */
[----:B------:R0:W-:Y:S01]  /*5700*/  STL.64 [R1+0xa0], R4 ;  /* 0x0000a00401007387 */ /* 0x0001e20000100a00 */
[----:B------:R-:W1:Y:S01]  /*5710*/  LDC.64 R28, c[0x0][0x5c8] ;  /* 0x00017200ff1c7b82 */ /* 0x000e620000000a00 */
[----:B------:R-:W-:Y:S02]  /*5720*/  ULDC.64 UR6, c[0x0][0x5c0] ;  /* 0x0001700000067ab9 */ /* 0x000fe40000000a00 */
[----:B0-----:R-:W2:Y:S04]  /*5730*/  LDL.64 R4, [R1+0x88] ;  /* 0x0000880001047983 */ /* 0x001ea80000100a00 */
[----:B-----5:R0:W-:Y:S04]  /*5740*/  STL [R1+0x9c], R2 ;  /* 0x00009c0201007387 */ /* 0x0201e80000100800 */
[----:B0-----:R-:W2:Y:S04]  /*5750*/  LDL.LU R2, [R1+0x80] ;  /* 0x0000800001027983 */ /* 0x001ea80000300800 */
[----:B------:R0:W-:Y:S04]  /*5760*/  STL [R1+0x98], R0 ;  /* 0x0000980001007387 */ /* 0x0001e80000100800 */
[----:B0-----:R-:W3:Y:S01]  /*5770*/  LDL R0, [R1+0x90] ;  /* 0x0000900001007983 */ /* 0x001ee20000100800 */
[----:B--2---:R-:W-:-:S03]  /*5780*/  IMAD.WIDE R30, R2, 0x40, R4 ;  /* 0x00000040021e7825 */ /* 0x004fc600078e0204 */
[----:B------:R0:W5:Y:S04]  /*5790*/  LDL.LU.64 R4, [R1+0xa0] ;  /* 0x0000a00001047983 */ /* 0x0001680000300a00 */
[----:B------:R0:W5:Y:S01]  /*57a0*/  LDL.LU R2, [R1+0x9c] ;  /* 0x00009c0001027983 */ /* 0x0001620000300800 */
[-C--:B-1----:R-:W-:Y:S02]  /*57b0*/  IMAD R26, R31, R28.reuse, RZ ;  /* 0x0000001c1f1a7224 */ /* 0x082fe400078e02ff */
[----:B------:R-:W-:-:S04]  /*57c0*/  IMAD.WIDE.U32 R24, R30, R28, R24 ;  /* 0x0000001c1e187225 */ /* 0x000fc800078e0018 */
[----:B------:R-:W-:Y:S01]  /*57d0*/  IMAD R27, R30, R29, R26 ;  /* 0x0000001d1e1b7224 */ /* 0x000fe200078e021a */
[----:B------:R-:W-:Y:S01]  /*57e0*/  LEA R26, P0, R28, R24, 0x3 ;  /* 0x000000181c1a7211 */ /* 0x000fe200078018ff */
[----:B---3--:R-:W-:Y:S01]  /*57f0*/  IMAD.IADD R39, R0, 0x1, -R34 ;  /* 0x0000000100277824 */ /* 0x008fe200078e0a22 */
[----:B------:R-:W-:Y:S01]  /*5800*/  IADD3 R24, P1, R24, UR6, RZ ;  /* 0x0000000618187c10 */ /* 0x000fe2000ff3e0ff */
[----:B------:R0:W5:Y:S01]  /*5810*/  LDL.LU R0, [R1+0x98] ;  /* 0x0000980001007983 */ /* 0x0001620000300800 */
[----:B------:R-:W-:Y:S01]  /*5820*/  IMAD.IADD R27, R25, 0x1, R27 ;  /* 0x00000001191b7824 */ /* 0x000fe200078e021b */
[----:B------:R-:W-:-:S04]  /*5830*/  IADD3 R26, P3, R26, UR6, RZ ;  /* 0x000000061a1a7c10 */ /* 0x000fc8000ff7e0ff */
[----:B------:R-:W-:Y:S01]  /*5840*/  LEA.HI.X R29, R28, R27, R29, 0x3, P0 ;  /* 0x0000001b1c1d7211 */ /* 0x000fe200000f1c1d */
[----:B------:R-:W-:Y:S01]  /*5850*/  IMAD R28, R40, -0x2, R35 ;  /* 0xfffffffe281c7824 */ /* 0x000fe200078e0223 */
[----:B------:R-:W-:Y:S01]  /*5860*/  FSETP.NEU.AND P0, PT, RZ, UR25, PT ;  /* 0x00000019ff007c0b */ /* 0x000fe2000bf0d000 */
[----:B------:R-:W-:Y:S01]  /*5870*/  BSSY B0, `(.L_x_35) ;  /* 0x00008dc000007945 */ /* 0x000fe20003800000 */
[----:B------:R-:W-:Y:S02]  /*5880*/  IADD3.X R25, R27, UR7, RZ, P1, !PT ;  /* 0x000000071b197c10 */ /* 0x000fe40008ffe4ff */
[----:B------:R-:W-:Y:S01]  /*5890*/  IADD3.X R27, R29, UR7, RZ, P3, !PT ;  /* 0x000000071d1b7c10 */ /* 0x000fe20009ffe4ff */
[----:B------:R-:W-:-:S08]  /*58a0*/  IMAD.IADD R34, R28, 0x1, -R37 ;  /* 0x000000011c227824 */ /* 0x000fd000078e0a25 */
[----:B0-----:R-:W-:Y:S05]  /*58b0*/  @!P0 BRA `(.L_x_36) ;  /* 0x0000006800e08947 */ /* 0x001fea0003800000 */
[----:B-----5:R0:W-:Y:S01]  /*58c0*/  STL [R1+0x98], R0 ;  /* 0x0000980001007387 */ /* 0x0201e20000100800 */
[----:B------:R-:W-:Y:S01]  /*58d0*/  ULDC.64 UR6, c[0x0][0x5b8] ;  /* 0x00016e0000067ab9 */ /* 0x000fe20000000a00 */
[----:B------:R-:W-:Y:S02]  /*58e0*/  ULDC.64 UR8, c[0x0][0x5a8] ;  /* 0x00016a0000087ab9 */ /* 0x000fe40000000a00 */
[----:B0-----:R-:W2:Y:S01]  /*58f0*/  LDL.LU R0, [R1+0x74] ;  /* 0x0000740001007983 */ /* 0x001ea20000300800 */
[----:B------:R-:W-:Y:S01]  /*5900*/  IMAD R28, R38, UR6, RZ ;  /* 0x00000006261c7c24 */ /* 0x000fe2000f8e02ff */
[----:B------:R-:W-:Y:S01]  /*5910*/  BSSY B1, `(.L_x_37) ;  /* 0x0000011000017945 */ /* 0x000fe20003800000 */
[----:B--2---:R-:W-:-:S04]  /*5920*/  IMAD.WIDE.U32 R32, R0, UR6, R32 ;  /* 0x0000000600207c25 */ /* 0x004fc8000f8e0020 */
[----:B------:R-:W-:Y:S01]  /*5930*/  IMAD R29, R0, UR7, R28 ;  /* 0x00000007001d7c24 */ /* 0x000fe2000f8e021c */
[----:B------:R-:W-:Y:S01]  /*5940*/  IADD3 R32, P0, R37, R32, RZ ;  /* 0x0000002025207210 */ /* 0x000fe20007f1e0ff */
[----:B------:R0:W5:Y:S01]  /*5950*/  LDL.LU R0, [R1+0x98] ;  /* 0x0000980001007983 */ /* 0x0001620000300800 */
[----:B------:R-:W-:Y:S02]  /*5960*/  ULDC.64 UR6, c[0x0][0x5b0] ;  /* 0x00016c0000067ab9 */ /* 0x000fe40000000a00 */
[----:B------:R-:W-:Y:S01]  /*5970*/  IADD3.X R33, R36, R33, R29, P0, !PT ;  /* 0x0000002124217210 */ /* 0x000fe200007fe41d */
[----:B------:R-:W-:Y:S01]  /*5980*/  IMAD R35, R31, UR6, RZ ;  /* 0x000000061f237c24 */ /* 0x000fe2000f8e02ff */
[----:B------:R-:W-:Y:S01]  /*5990*/  ISETP.GE.AND P0, PT, R39, 0x1, PT ;  /* 0x000000012700780c */ /* 0x000fe20003f06270 */
[----:B------:R-:W-:-:S03]  /*59a0*/  IMAD.WIDE.U32 R28, R30, UR6, R32 ;  /* 0x000000061e1c7c25 */ /* 0x000fc6000f8e0020 */
[----:B------:R-:W-:Y:S01]  /*59b0*/  ISETP.LT.OR P4, PT, R34, 0x1, !P0 ;  /* 0x000000012200780c */ /* 0x000fe20004781670 */
[----:B------:R-:W-:Y:S01]  /*59c0*/  IMAD R35, R30, UR7, R35 ;  /* 0x000000071e237c24 */ /* 0x000fe2000f8e0223 */
[----:B------:R-:W-:-:S04]  /*59d0*/  IADD3 R28, P1, R28, UR8, RZ ;  /* 0x000000081c1c7c10 */ /* 0x000fc8000ff3e0ff */
[--C-:B------:R-:W-:Y:S02]  /*59e0*/  IADD3.X R29, R29, UR9, R35.reuse, P1, !PT ;  /* 0x000000091d1d7c10 */ /* 0x100fe40008ffe423 */
[----:B------:R-:W-:-:S05]  /*59f0*/  PRMT R35, RZ, 0x7610, R35 ;  /* 0x00007610ff237816 */ /* 0x000fca0000000023 */
[----:B0-----:R-:W-:Y:S05]  /*5a00*/  @P4 BRA `(.L_x_38) ;  /* 0x0000000000044947 */ /* 0x001fea0003800000 */
[----:B------:R0:W5:Y:S02]  /*5a10*/  LDG.E.U8 R35, desc[UR22][R28.64] ;  /* 0x000000161c237981 */ /* 0x000164000c1e1100 */
.L_x_38:
[----:B------:R-:W-:Y:S05]  /*5a20*/  BSYNC B1 ;  /* 0x0000000000017941 */ /* 0x000fea0003800000 */
.L_x_37:
[----:B-----5:R-:W-:Y:S01]  /*5a30*/  LOP3.LUT R35, R35, 0xff, RZ, 0xc0, !PT ;  /* 0x000000ff23237812 */ /* 0x020fe200078ec0ff */
[----:B------:R-:W-:Y:S01]  /*5a40*/  BSSY B1, `(.L_x_39) ;  /* 0x000000b000017945 */ /* 0x000fe20003800000 */
[----:B------:R-:W-:Y:S02]  /*5a50*/  ISETP.LT.OR P3, PT, R34, 0x2, !P0 ;  /* 0x000000022200780c */ /* 0x000fe40004761670 */
[----:B------:R-:W-:-:S05]  /*5a60*/  F2FP.F16.E4M3.UNPACK_B R35, R35 ;  /* 0x00000023ff23723e */ /* 0x000fca00020006ff */
[----:B------:R-:W-:-:S05]  /*5a70*/  HADD2.F32 R35, -RZ, R35.H0_H0 ;  /* 0x20000023ff237230 */ /* 0x000fca0000004100 */
[----:B------:R-:W-:Y:S01]  /*5a80*/  FMUL R36, R35, UR25 ;  /* 0x0000001923247c20 */ /* 0x000fe20008400000 */
[----:B------:R-:W-:-:S03]  /*5a90*/  PRMT R35, RZ, 0x7610, R35 ;  /* 0x00007610ff237816 */ /* 0x000fc60000000023 */
[----:B------:R-:W-:-:S05]  /*5aa0*/  FFMA R36, R227, UR24, R36 ;  /* 0x00000018e3247c23 */ /* 0x000fca0008000024 */
[----:B------:R-:W-:-:S05]  /*5ab0*/  F2FP.SATFINITE.E4M3.F32.PACK_AB_MERGE_C R37, RZ, R36, RZ ;  /* 0x00000024ff25723e */ /* 0x000fca00048070ff */
[----:B------:R1:W-:Y:S01]  /*5ac0*/  @!P4 STG.E.U8 desc[UR22][R24.64], R37 ;  /* 0x000000251800c986 */ /* 0x0003e2000c101116 */
[----:B------:R-:W-:Y:S05]  /*5ad0*/  @P3 BRA `(.L_x_40) ;  /* 0x0000000000043947 */ /* 0x000fea0003800000 */
[----:B------:R2:W5:Y:S02]  /*5ae0*/  LDG.E.U8 R35, desc[UR22][R28.64+0x1] ;  /* 0x000001161c237981 */ /* 0x000564000c1e1100 */
.L_x_40:
[----:B------:R-:W-:Y:S05]  /*5af0*/  BSYNC B1 ;  /* 0x0000000000017941 */ /* 0x000fea0003800000 */
.L_x_39:
[----:B-----5:R-:W-:Y:S01]  /*5b00*/  LOP3.LUT R35, R35, 0xff, RZ, 0xc0, !PT ;  /* 0x000000ff23237812 */ /* 0x020fe200078ec0ff */
[----:B------:R-:W-:Y:S01]  /*5b10*/  BSSY B1, `(.L_x_41) ;  /* 0x0000013000017945 */ /* 0x000fe20003800000 */
[----:B-1----:R-:W-:Y:S02]  /*5b20*/  IADD3 R37, P1, R30, 0x8, RZ ;  /* 0x000000081e257810 */ /* 0x002fe40007f3e0ff */
[----:B------:R-:W-:-:S03]  /*5b30*/  F2FP.F16.E4M3.UNPACK_B R35, R35 ;  /* 0x00000023ff23723e */ /* 0x000fc600020006ff */
[----:B------:R-:W-:Y:S01]  /*5b40*/  IMAD.X R30, RZ, RZ, R31, P1 ;  /* 0x000000ffff1e7224 */ /* 0x000fe200008e061f */
[----:B------:R-:W-:Y:S01]  /*5b50*/  ISETP.GE.AND P1, PT, R39, 0x9, PT ;  /* 0x000000092700780c */ /* 0x000fe20003f26270 */
[----:B------:R-:W-:Y:S02]  /*5b60*/  HADD2.F32 R35, -RZ, R35.H0_H0 ;  /* 0x20000023ff237230 */ /* 0x000fe40000004100 */
[----:B------:R-:W-:Y:S01]  /*5b70*/  IMAD R30, R30, UR6, RZ ;  /* 0x000000061e1e7c24 */ /* 0x000fe2000f8e02ff */
[----:B------:R-:W-:Y:S01]  /*5b80*/  ISETP.LT.OR P5, PT, R34, 0x1, !P1 ;  /* 0x000000012200780c */ /* 0x000fe20004fa1670 */
[----:B------:R-:W-:-:S04]  /*5b90*/  IMAD.WIDE.U32 R32, R37, UR6, R32 ;  /* 0x0000000625207c25 */ /* 0x000fc8000f8e0020 */
[----:B------:R-:W-:Y:S01]  /*5ba0*/  FMUL R35, R35, UR25 ;  /* 0x0000001923237c20 */ /* 0x000fe20008400000 */
[----:B------:R-:W-:-:S03]  /*5bb0*/  IMAD R37, R37, UR7, R30 ;  /* 0x0000000725257c24 */ /* 0x000fc6000f8e021e */
[----:B------:R-:W-:Y:S01]  /*5bc0*/  FFMA R35, R226, UR24, R35 ;  /* 0x00000018e2237c23 */ /* 0x000fe20008000023 */
[----:B------:R-:W-:Y:S02]  /*5bd0*/  IADD3 R30, P4, R32, UR8, RZ ;  /* 0x00000008201e7c10 */ /* 0x000fe4000ff9e0ff */
[----:B------:R-:W-:Y:S02]  /*5be0*/  PRMT R32, RZ, 0x7610, R32 ;  /* 0x00007610ff207816 */ /* 0x000fe40000000020 */
[----:B------:R-:W-:Y:S02]  /*5bf0*/  F2FP.SATFINITE.E4M3.F32.PACK_AB_MERGE_C R35, RZ, R35, RZ ;  /* 0x00000023ff23723e */ /* 0x000fe400048070ff */
[----:B------:R-:W-:-:S03]  /*5c00*/  IADD3.X R31, R33, UR9, R37, P4, !PT ;  /* 0x00000009211f7c10 */ /* 0x000fc6000a7fe425 */
[----:B------:R1:W-:Y:S01]  /*5c10*/  @!P3 STG.E.U8 desc[UR22][R24.64+0x1], R35 ;  /* 0x000001231800b986 */ /* 0x0003e2000c101116 */
[----:B------:R-:W-:Y:S05]  /*5c20*/  @P5 BRA `(.L_x_42) ;  /* 0x0000000000045947 */ /* 0x000fea0003800000 */
[----:B------:R3:W5:Y:S02]  /*5c30*/  LDG.E.U8 R32, desc[UR22][R30.64] ;  /* 0x000000161e207981 */ /* 0x000764000c1e1100 */
.L_x_42:
[----:B------:R-:W-:Y:S05]  /*5c40*/  BSYNC B1 ;  /* 0x0000000000017941 */ /* 0x000fea0003800000 */
.L_x_41:
[----:B-----5:R-:W-:Y:S01]  /*5c50*/  LOP3.LUT R32, R32, 0xff, RZ, 0xc0, !PT ;  /* 0x000000ff20207812 */ /* 0x020fe200078ec0ff */
[----:B------:R-:W-:Y:S01]  /*5c60*/  BSSY B1, `(.L_x_43) ;  /* 0x000000b000017945 */ /* 0x000fe20003800000 */
[----:B------:R-:W-:Y:S02]  /*5c70*/  ISETP.LT.OR P3, PT, R34, 0x2, !P1 ;  /* 0x000000022200780c */ /* 0x000fe40004f61670 */
[----:B------:R-:W-:-:S05]  /*5c80*/  F2FP.F16.E4M3.UNPACK_B R32, R32 ;  /* 0x00000020ff20723e */ /* 0x000fca00020006ff */
[----:B------:R-:W-:-:S05]  /*5c90*/  HADD2.F32 R32, -RZ, R32.H0_H0 ;  /* 0x20000020ff207230 */ /* 0x000fca0000004100 */
[----:B------:R-:W-:-:S04]  /*5ca0*/  FMUL R32, R32, UR25 ;  /* 0x0000001920207c20 */ /* 0x000fc80008400000 */
[----:B------:R-:W-:-:S05]  /*5cb0*/  FFMA R32, R225, UR24, R32 ;  /* 0x00000018e1207c23 */ /* 0x000fca0008000020 */
[----:B------:R-:W-:Y:S02]  /*5cc0*/  F2FP.SATFINITE.E4M3.F32.PACK_AB_MERGE_C R33, RZ, R32, RZ ;  /* 0x00000020ff21723e */ /* 0x000fe400048070ff */
[----:B------:R-:W-:-:S03]  /*5cd0*/  PRMT R32, RZ, 0x7610, R32 ;  /* 0x00007610ff207816 */ /* 0x000fc60000000020 */
[----:B------:R4:W-:Y:S01]  /*5ce0*/  @!P5 STG.E.U8 desc[UR22][R26.64], R33 ;  /* 0x000000211a00d986 */ /* 0x0009e2000c101116 */
[----:B------:R-:W-:Y:S05]  /*5cf0*/  @P3 BRA `(.L_x_44) ;  /* 0x0000000000043947 */ /* 0x000fea0003800000 */
[----:B------:R0:W5:Y:S02]  /*5d00*/  LDG.E.U8 R32, desc[UR22][R30.64+0x1] ;  /* 0x000001161e207981 */ /* 0x000164000c1e1100 */
.L_x_44:
[----:B------:R-:W-:Y:S05]  /*5d10*/  BSYNC B1 ;  /* 0x0000000000017941 */ /* 0x000fea0003800000 */
.L_x_43:
[----:B-----5:R-:W-:Y:S01]  /*5d20*/  LOP3.LUT R32, R32, 0xff, RZ, 0xc0, !PT ;  /* 0x000000ff20207812 */ /* 0x020fe200078ec0ff */
[----:B------:R-:W-:Y:S01]  /*5d30*/  BSSY B1, `(.L_x_45) ;  /* 0x000000b000017945 */ /* 0x000fe20003800000 */
[----:B------:R-:W-:Y:S02]  /*5d40*/  ISETP.LT.OR P4, PT, R34, 0x9, !P0 ;  /* 0x000000092200780c */ /* 0x000fe40004781670 */
[----:B------:R-:W-:-:S05]  /*5d50*/  F2FP.F16.E4M3.UNPACK_B R32, R32 ;  /* 0x00000020ff20723e */ /* 0x000fca00020006ff */
[----:B------:R-:W-:-:S05]  /*5d60*/  HADD2.F32 R32, -RZ, R32.H0_H0 ;  /* 0x20000020ff207230 */ /* 0x000fca0000004100 */
[----:B----4-:R-:W-:Y:S01]  /*5d70*/  FMUL R33, R32, UR25 ;  /* 0x0000001920217c20 */ /* 0x010fe20008400000 */
[----:B------:R-:W-:-:S03]  /*5d80*/  PRMT R32, RZ, 0x7610, R32 ;  /* 0x00007610ff207816 */ /* 0x000fc60000000020 */
[----:B------:R-:W-:-:S05]  /*5d90*/  FFMA R33, R224, UR24, R33 ;  /* 0x00000018e0217c23 */ /* 0x000fca0008000021 */
[----:B------:R-:W-:-:S05]  /*5da0*/  F2FP.SATFINITE.E4M3.F32.PACK_AB_MERGE_C R33, RZ, R33, RZ ;  /* 0x00000021ff21723e */ /* 0x000fca00048070ff */
[----:B------:R4:W-:Y:S01]  /*5db0*/  @!P3 STG.E.U8 desc[UR22][R26.64+0x1], R33 ;  /* 0x000001211a00b986 */ /* 0x0009e2000c101116 */
[----:B------:R-:W-:Y:S05]  /*5dc0*/  @P4 BRA `(.L_x_46) ;  /* 0x0000000000044947 */ /* 0x000fea0003800000 */
[----:B------:R0:W5:Y:S02]  /*5dd0*/  LDG.E.U8 R32, desc[UR22][R28.64+0x8] ;  /* 0x000008161c207981 */ /* 0x000164000c1e1100 */
.L_x_46:
[----:B------:R-:W-:Y:S05]  /*5de0*/  BSYNC B1 ;  /* 0x0000000000017941 */ /* 0x000fea0003800000 */
.L_x_45:
[----:B-----5:R-:W-:Y:S01]  /*5df0*/  LOP3.LUT R32, R32, 0xff, RZ, 0xc0, !PT ;  /* 0x000000ff20207812 */ /* 0x020fe200078ec0ff */
[----:B------:R-:W-:Y:S01]  /*5e00*/  BSSY B1, `(.L_x_47) ;  /* 0x000000b000017945 */ /* 0x000fe20003800000 */
[----:B------:R-:W-:Y:S02]  /*5e10*/  ISETP.LT.OR P3, PT, R34, 0xa, !P0 ;  /* 0x0000000a2200780c */ /* 0x000fe40004761670 */
[----:B------:R-:W-:-:S05]  /*5e20*/  F2FP.F16.E4M3.UNPACK_B R32, R32 ;  /* 0x00000020ff20723e */ /* 0x000fca00020006ff */
[----:B------:R-:W-:-:S05]  /*5e30*/  HADD2.F32 R32, -RZ, R32.H0_H0 ;  /* 0x20000020ff207230 */ /* 0x000fca0000004100 */
[----:B------:R-:W-:-:S04]  /*5e40*/  FMUL R32, R32, UR25 ;  /* 0x0000001920207c20 */ /* 0x000fc80008400000 */
[----:B------:R-:W-:-:S05]  /*5e50*/  FFMA R32, R223, UR24, R32 ;  /* 0x00000018df207c23 */ /* 0x000fca0008000020 */
[----:B----4-:R-:W-:Y:S02]  /*5e60*/  F2FP.SATFINITE.E4M3.F32.PACK_AB_MERGE_C R33, RZ, R32, RZ ;  /* 0x00000020ff21723e */ /* 0x010fe400048070ff */
[----:B------:R-:W-:-:S03]  /*5e70*/  PRMT R32, RZ, 0x7610, R32 ;  /* 0x00007610ff207816 */ /* 0x000fc60000000020 */
[----:B------:R4:W-:Y:S01]  /*5e80*/  @!P4 STG.E.U8 desc[UR22][R24.64+0x8], R33 ;  /* 0x000008211800c986 */ /* 0x0009e2000c101116 */
[----:B------:R-:W-:Y:S05]  /*5e90*/  @P3 BRA `(.L_x_48) ;  /* 0x0000000000043947 */ /* 0x000fea0003800000 */
[----:B------:R0:W5:Y:S02]  /*5ea0*/  LDG.E.U8 R32, desc[UR22][R28.64+0x9] ;  /* 0x000009161c207981 */ /* 0x000164000c1e1100 */
.L_x_48:
[----:B------:R-:W-:Y:S05]  /*5eb0*/  BSYNC B1 ;  /* 0x0000000000017941 */ /* 0x000fea0003800000 */
.L_x_47:
        /* <DEDUP_REMOVED lines=12> */
.L_x_50:
[----:B------:R-:W-:Y:S05]  /*5f80*/  BSYNC B1 ;  /* 0x0000000000017941 */ /* 0x000fea0003800000 */
.L_x_49:
        /* <DEDUP_REMOVED lines=12> */
.L_x_52:
[----:B------:R-:W-:Y:S05]  /*6050*/  BSYNC B1 ;  /* 0x0000000000017941 */ /* 0x000fea0003800000 */
.L_x_51:
        /* <DEDUP_REMOVED lines=12> */
.L_x_54:
[----:B------:R-:W-:Y:S05]  /*6120*/  BSYNC B1 ;  /* 0x0000000000017941 */ /* 0x000fea0003800000 */
.L_x_53:
        /* <DEDUP_REMOVED lines=12> */
.L_x_56:
[----:B------:R-:W-:Y:S05]  /*61f0*/  BSYNC B1 ;  /* 0x0000000000017941 */ /* 0x000fea0003800000 */
.L_x_55:
        /* <DEDUP_REMOVED lines=12> */
.L_x_58:
[----:B------:R-:W-:Y:S05]  /*62c0*/  BSYNC B1 ;  /* 0x0000000000017941 */ /* 0x000fea0003800000 */
.L_x_57:
        /* <DEDUP_REMOVED lines=12> */
.L_x_60:
[----:B------:R-:W-:Y:S05]  /*6390*/  BSYNC B1 ;  /* 0x0000000000017941 */ /* 0x000fea0003800000 */
.L_x_59:
        /* <DEDUP_REMOVED lines=12> */
.L_x_62:
[----:B------:R-:W-:Y:S05]  /*6460*/  BSYNC B1 ;  /* 0x0000000000017941 */ /* 0x000fea0003800000 */
.L_x_61:
        /* <DEDUP_REMOVED lines=12> */
.L_x_64:
[----:B------:R-:W-:Y:S05]  /*6530*/  BSYNC B1 ;  /* 0x0000000000017941 */ /* 0x000fea0003800000 */
.L_x_63:
        /* <DEDUP_REMOVED lines=12> */
.L_x_66:
[----:B------:R-:W-:Y:S05]  /*6600*/  BSYNC B1 ;  /* 0x0000000000017941 */ /* 0x000fea0003800000 */
.L_x_65:
        /* <DEDUP_REMOVED lines=12> */
.L_x_68:
[----:B------:R-:W-:Y:S05]  /*66d0*/  BSYNC B1 ;  /* 0x0000000000017941 */ /* 0x000fea0003800000 */
.L_x_67:
        /* <DEDUP_REMOVED lines=12> */
.L_x_70:
[----:B------:R-:W-:Y:S05]  /*67a0*/  BSYNC B1 ;  /* 0x0000000000017941 */ /* 0x000fea0003800000 */
.L_x_69:
        /* <DEDUP_REMOVED lines=12> */
.L_x_72:
[----:B------:R-:W-:Y:S05]  /*6870*/  BSYNC B1 ;  /* 0x0000000000017941 */ /* 0x000fea0003800000 */
.L_x_71:
        /* <DEDUP_REMOVED lines=12> */
.L_x_74:
[----:B------:R-:W-:Y:S05]  /*6940*/  BSYNC B1 ;  /* 0x0000000000017941 */ /* 0x000fea0003800000 */
.L_x_73:
        /* <DEDUP_REMOVED lines=12> */
.L_x_76:
[----:B------:R-:W-:Y:S05]  /*6a10*/  BSYNC B1 ;  /* 0x0000000000017941 */ /* 0x000fea0003800000 */
.L_x_75:
        /* <DEDUP_REMOVED lines=12> */
.L_x_78:
[----:B------:R-:W-:Y:S05]  /*6ae0*/  BSYNC B1 ;  /* 0x0000000000017941 */ /* 0x000fea0003800000 */
.L_x_77:
        /* <DEDUP_REMOVED lines=12> */
.L_x_80:
[----:B------:R-:W-:Y:S05]  /*6bb0*/  BSYNC B1 ;  /* 0x0000000000017941 */ /* 0x000fea0003800000 */
.L_x_79:
        /* <DEDUP_REMOVED lines=12> */
.L_x_82:
[----:B------:R-:W-:Y:S05]  /*6c80*/  BSYNC B1 ;  /* 0x0000000000017941 */ /* 0x000fea0003800000 */
.L_x_81:
        /* <DEDUP_REMOVED lines=12> */
.L_x_84:
[----:B------:R-:W-:Y:S05]  /*6d50*/  BSYNC B1 ;  /* 0x0000000000017941 */ /* 0x000fea0003800000 */
.L_x_83:
        /* <DEDUP_REMOVED lines=12> */
.L_x_86:
[----:B------:R-:W-:Y:S05]  /*6e20*/  BSYNC B1 ;  /* 0x0000000000017941 */ /* 0x000fea0003800000 */
.L_x_85:
        /* <DEDUP_REMOVED lines=12> */
.L_x_88:
[----:B------:R-:W-:Y:S05]  /*6ef0*/  BSYNC B1 ;  /* 0x0000000000017941 */ /* 0x000fea0003800000 */
.L_x_87:
        /* <DEDUP_REMOVED lines=12> */
.L_x_90:
[----:B------:R-:W-:Y:S05]  /*6fc0*/  BSYNC B1 ;  /* 0x0000000000017941 */ /* 0x000fea0003800000 */
.L_x_89:
        /* <DEDUP_REMOVED lines=12> */
.L_x_92:
[----:B------:R-:W-:Y:S05]  /*7090*/  BSYNC B1 ;  /* 0x0000000000017941 */ /* 0x000fea0003800000 */
.L_x_91:
        /* <DEDUP_REMOVED lines=12> */
.L_x_94:
[----:B------:R-:W-:Y:S05]  /*7160*/  BSYNC B1 ;  /* 0x0000000000017941 */ /* 0x000fea0003800000 */
.L_x_93:
        /* <DEDUP_REMOVED lines=12> */
.L_x_96:
[----:B------:R-:W-:Y:S05]  /*7230*/  BSYNC B1 ;  /* 0x0000000000017941 */ /* 0x000fea0003800000 */
.L_x_95:
        /* <DEDUP_REMOVED lines=12> */
.L_x_98:
[----:B------:R-:W-:Y:S05]  /*7300*/  BSYNC B1 ;  /* 0x0000000000017941 */ /* 0x000fea0003800000 */
.L_x_97:
        /* <DEDUP_REMOVED lines=12> */
.L_x_100:
[----:B------:R-:W-:Y:S05]  /*73d0*/  BSYNC B1 ;  /* 0x0000000000017941 */ /* 0x000fea0003800000 */
.L_x_99:
        /* <DEDUP_REMOVED lines=12> */
.L_x_102:
[----:B------:R-:W-:Y:S05]  /*74a0*/  BSYNC B1 ;  /* 0x0000000000017941 */ /* 0x000fea0003800000 */
.L_x_101:
        /* <DEDUP_REMOVED lines=12> */
.L_x_104:
[----:B------:R-:W-:Y:S05]  /*7570*/  BSYNC B1 ;  /* 0x0000000000017941 */ /* 0x000fea0003800000 */
.L_x_103:
        /* <DEDUP_REMOVED lines=12> */
.L_x_106:
[----:B------:R-:W-:Y:S05]  /*7640*/  BSYNC B1 ;  /* 0x0000000000017941 */ /* 0x000fea0003800000 */
.L_x_105:
        /* <DEDUP_REMOVED lines=12> */
.L_x_108:
[----:B------:R-:W-:Y:S05]  /*7710*/  BSYNC B1 ;  /* 0x0000000000017941 */ /* 0x000fea0003800000 */
.L_x_107:
        /* <DEDUP_REMOVED lines=12> */
.L_x_110:
[----:B------:R-:W-:Y:S05]  /*77e0*/  BSYNC B1 ;  /* 0x0000000000017941 */ /* 0x000fea0003800000 */
.L_x_109:
        /* <DEDUP_REMOVED lines=12> */
.L_x_112:
[----:B------:R-:W-:Y:S05]  /*78b0*/  BSYNC B1 ;  /* 0x0000000000017941 */ /* 0x000fea0003800000 */
.L_x_111:
        /* <DEDUP_REMOVED lines=12> */
.L_x_114:
[----:B------:R-:W-:Y:S05]  /*7980*/  BSYNC B1 ;  /* 0x0000000000017941 */ /* 0x000fea0003800000 */
.L_x_113:
        /* <DEDUP_REMOVED lines=12> */
.L_x_116:
[----:B------:R-:W-:Y:S05]  /*7a50*/  BSYNC B1 ;  /* 0x0000000000017941 */ /* 0x000fea0003800000 */
.L_x_115:
        /* <DEDUP_REMOVED lines=12> */
.L_x_118:
[----:B------:R-:W-:Y:S05]  /*7b20*/  BSYNC B1 ;  /* 0x0000000000017941 */ /* 0x000fea0003800000 */
.L_x_117:
        /* <DEDUP_REMOVED lines=12> */
.L_x_120:
[----:B------:R-:W-:Y:S05]  /*7bf0*/  BSYNC B1 ;  /* 0x0000000000017941 */ /* 0x000fea0003800000 */
.L_x_119:
        /* <DEDUP_REMOVED lines=12> */
.L_x_122:
[----:B------:R-:W-:Y:S05]  /*7cc0*/  BSYNC B1 ;  /* 0x0000000000017941 */ /* 0x000fea0003800000 */
.L_x_121:
        /* <DEDUP_REMOVED lines=12> */
.L_x_124:
[----:B------:R-:W-:Y:S05]  /*7d90*/  BSYNC B1 ;  /* 0x0000000000017941 */ /* 0x000fea0003800000 */
.L_x_123:
        /* <DEDUP_REMOVED lines=12> */
.L_x_126:
[----:B------:R-:W-:Y:S05]  /*7e60*/  BSYNC B1 ;  /* 0x0000000000017941 */ /* 0x000fea0003800000 */
.L_x_125:
        /* <DEDUP_REMOVED lines=12> */
.L_x_128:
[----:B------:R-:W-:Y:S05]  /*7f30*/  BSYNC B1 ;  /* 0x0000000000017941 */ /* 0x000fea0003800000 */
.L_x_127:
        /* <DEDUP_REMOVED lines=12> */
.L_x_130:
[----:B------:R-:W-:Y:S05]  /*8000*/  BSYNC B1 ;  /* 0x0000000000017941 */ /* 0x000fea0003800000 */
.L_x_129:
        /* <DEDUP_REMOVED lines=12> */
.L_x_132:
[----:B------:R-:W-:Y:S05]  /*80d0*/  BSYNC B1 ;  /* 0x0000000000017941 */ /* 0x000fea0003800000 */
.L_x_131:
        /* <DEDUP_REMOVED lines=12> */
.L_x_134:
[----:B------:R-:W-:Y:S05]  /*81a0*/  BSYNC B1 ;  /* 0x0000000000017941 */ /* 0x000fea0003800000 */
.L_x_133:
        /* <DEDUP_REMOVED lines=12> */
.L_x_136:
[----:B------:R-:W-:Y:S05]  /*8270*/  BSYNC B1 ;  /* 0x0000000000017941 */ /* 0x000fea0003800000 */
.L_x_135:
        /* <DEDUP_REMOVED lines=12> */
.L_x_138:
[----:B------:R-:W-:Y:S05]  /*8340*/  BSYNC B1 ;  /* 0x0000000000017941 */ /* 0x000fea0003800000 */
.L_x_137:
        /* <DEDUP_REMOVED lines=12> */
.L_x_140:
[----:B------:R-:W-:Y:S05]  /*8410*/  BSYNC B1 ;  /* 0x0000000000017941 */ /* 0x000fea0003800000 */
.L_x_139:
        /* <DEDUP_REMOVED lines=12> */
.L_x_142:
[----:B------:R-:W-:Y:S05]  /*84e0*/  BSYNC B1 ;  /* 0x0000000000017941 */ /* 0x000fea0003800000 */
.L_x_141:
        /* <DEDUP_REMOVED lines=12> */
.L_x_144:
[----:B------:R-:W-:Y:S05]  /*85b0*/  BSYNC B1 ;  /* 0x0000000000017941 */ /* 0x000fea0003800000 */
.L_x_143:
        /* <DEDUP_REMOVED lines=12> */
.L_x_146:
[----:B------:R-:W-:Y:S05]  /*8680*/  BSYNC B1 ;  /* 0x0000000000017941 */ /* 0x000fea0003800000 */
.L_x_145:
        /* <DEDUP_REMOVED lines=12> */
.L_x_148:
[----:B------:R-:W-:Y:S05]  /*8750*/  BSYNC B1 ;  /* 0x0000000000017941 */ /* 0x000fea0003800000 */
.L_x_147:
        /* <DEDUP_REMOVED lines=12> */
.L_x_150:
[----:B------:R-:W-:Y:S05]  /*8820*/  BSYNC B1 ;  /* 0x0000000000017941 */ /* 0x000fea0003800000 */
.L_x_149:
        /* <DEDUP_REMOVED lines=12> */
.L_x_152:
[----:B------:R-:W-:Y:S05]  /*88f0*/  BSYNC B1 ;  /* 0x0000000000017941 */ /* 0x000fea0003800000 */
.L_x_151:
        /* <DEDUP_REMOVED lines=12> */
.L_x_154:
[----:B------:R-:W-:Y:S05]  /*89c0*/  BSYNC B1 ;  /* 0x0000000000017941 */ /* 0x000fea0003800000 */
.L_x_153:
        /* <DEDUP_REMOVED lines=12> */
.L_x_156:
[----:B------:R-:W-:Y:S05]  /*8a90*/  BSYNC B1 ;  /* 0x0000000000017941 */ /* 0x000fea0003800000 */
.L_x_155:
        /* <DEDUP_REMOVED lines=12> */
.L_x_158:
[----:B------:R-:W-:Y:S05]  /*8b60*/  BSYNC B1 ;  /* 0x0000000000017941 */ /* 0x000fea0003800000 */
.L_x_157:
        /* <DEDUP_REMOVED lines=12> */
.L_x_160:
[----:B------:R-:W-:Y:S05]  /*8c30*/  BSYNC B1 ;  /* 0x0000000000017941 */ /* 0x000fea0003800000 */
.L_x_159:
        /* <DEDUP_REMOVED lines=12> */
.L_x_162:
[----:B------:R-:W-:Y:S05]  /*8d00*/  BSYNC B1 ;  /* 0x0000000000017941 */ /* 0x000fea0003800000 */
.L_x_161:
        /* <DEDUP_REMOVED lines=12> */
.L_x_164:
[----:B------:R-:W-:Y:S05]  /*8dd0*/  BSYNC B1 ;  /* 0x0000000000017941 */ /* 0x000fea0003800000 */
.L_x_163:
        /* <DEDUP_REMOVED lines=12> */
.L_x_166:
[----:B------:R-:W-:Y:S05]  /*8ea0*/  BSYNC B1 ;  /* 0x0000000000017941 */ /* 0x000fea0003800000 */
.L_x_165:
        /* <DEDUP_REMOVED lines=12> */
.L_x_168:
[----:B------:R-:W-:Y:S05]  /*8f70*/  BSYNC B1 ;  /* 0x0000000000017941 */ /* 0x000fea0003800000 */
.L_x_167:
        /* <DEDUP_REMOVED lines=12> */
.L_x_170:
[----:B------:R-:W-:Y:S05]  /*9040*/  BSYNC B1 ;  /* 0x0000000000017941 */ /* 0x000fea0003800000 */
.L_x_169:
        /* <DEDUP_REMOVED lines=12> */
.L_x_172:
[----:B------:R-:W-:Y:S05]  /*9110*/  BSYNC B1 ;  /* 0x0000000000017941 */ /* 0x000fea0003800000 */
.L_x_171:
        /* <DEDUP_REMOVED lines=12> */
.L_x_174:
[----:B------:R-:W-:Y:S05]  /*91e0*/  BSYNC B1 ;  /* 0x0000000000017941 */ /* 0x000fea0003800000 */
.L_x_173:
        /* <DEDUP_REMOVED lines=12> */
.L_x_176:
[----:B------:R-:W-:Y:S05]  /*92b0*/  BSYNC B1 ;  /* 0x0000000000017941 */ /* 0x000fea0003800000 */
.L_x_175:
        /* <DEDUP_REMOVED lines=12> */
.L_x_178:
[----:B------:R-:W-:Y:S05]  /*9380*/  BSYNC B1 ;  /* 0x0000000000017941 */ /* 0x000fea0003800000 */
.L_x_177:
        /* <DEDUP_REMOVED lines=12> */
.L_x_180:
[----:B------:R-:W-:Y:S05]  /*9450*/  BSYNC B1 ;  /* 0x0000000000017941 */ /* 0x000fea0003800000 */
.L_x_179:
        /* <DEDUP_REMOVED lines=12> */
.L_x_182:
[----:B------:R-:W-:Y:S05]  /*9520*/  BSYNC B1 ;  /* 0x0000000000017941 */ /* 0x000fea0003800000 */
.L_x_181:
        /* <DEDUP_REMOVED lines=12> */
.L_x_184:
[----:B------:R-:W-:Y:S05]  /*95f0*/  BSYNC B1 ;  /* 0x0000000000017941 */ /* 0x000fea0003800000 */
.L_x_183:
        /* <DEDUP_REMOVED lines=12> */
.L_x_186:
[----:B------:R-:W-:Y:S05]  /*96c0*/  BSYNC B1 ;  /* 0x0000000000017941 */ /* 0x000fea0003800000 */
.L_x_185:
        /* <DEDUP_REMOVED lines=12> */
.L_x_188:
[----:B------:R-:W-:Y:S05]  /*9790*/  BSYNC B1 ;  /* 0x0000000000017941 */ /* 0x000fea0003800000 */
.L_x_187:
        /* <DEDUP_REMOVED lines=12> */
.L_x_190:
[----:B------:R-:W-:Y:S05]  /*9860*/  BSYNC B1 ;  /* 0x0000000000017941 */ /* 0x000fea0003800000 */
.L_x_189:
[----:B-----5:R-:W-:Y:S01]  /*9870*/  LOP3.LUT R32, R32, 0xff, RZ, 0xc0, !PT ;  /* 0x000000ff20207812 */ /* 0x020fe200078ec0ff */
[----:B------:R-:W-:Y:S01]  /*9880*/  BSSY B1, `(.L_x_191) ;  /* 0x000000b000017945 */ /* 0x000fe20003800000 */
[----:B------:R-:W-:Y:S02]  /*9890*/  ISETP.LT.OR P3, PT, R34, 0x9a, !P0 ;  /* 0x0000009a2200780c */ /* 0x000fe40004761670 */
[----:B------:R-:W-:-:S05]  /*98a0*/  F2FP.F16.E4M3.UNPACK_B R32, R32 ;  /* 0x00000020ff20723e */ /* 0x000fca00020006ff */
[----:B------:R-:W-:-:S05]  /*98b0*/  HADD2.F32 R32, -RZ, R32.H0_H0 ;  /* 0x20000020ff207230 */ /* 0x000fca0000004100 */
[----:B------:R-:W-:-:S04]  /*98c0*/  FMUL R32, R32, UR25 ;  /* 0x0000001920207c20 */ /* 0x000fc80008400000 */
[----:B------:R-:W-:Y:S01]  /*98d0*/  FFMA R32, R23, UR24, R32 ;  /* 0x0000001817207c23 */ /* 0x000fe20008000020 */
[----:B------:R-:W-:-:S04]  /*98e0*/  PRMT R23, RZ, 0x7610, R23 ;  /* 0x00007610ff177816 */ /* 0x000fc80000000017 */
[----:B----4-:R-:W-:-:S05]  /*98f0*/  F2FP.SATFINITE.E4M3.F32.PACK_AB_MERGE_C R33, RZ, R32, RZ ;  /* 0x00000020ff21723e */ /* 0x010fca00048070ff */
[----:B------:R4:W-:Y:S01]  /*9900*/  @!P4 STG.E.U8 desc[UR22][R24.64+0x98], R33 ;  /* 0x000098211800c986 */ /* 0x0009e2000c101116 */
[----:B------:R-:W-:Y:S05]  /*9910*/  @P3 BRA `(.L_x_192) ;  /* 0x0000000000043947 */ /* 0x000fea0003800000 */
[----:B------:R0:W5:Y:S02]  /*9920*/  LDG.E.U8 R23, desc[UR22][R28.64+0x99] ;  /* 0x000099161c177981 */ /* 0x000164000c1e1100 */
.L_x_192:
[----:B------:R-:W-:Y:S05]  /*9930*/  BSYNC B1 ;  /* 0x0000000000017941 */ /* 0x000fea0003800000 */
.L_x_191:
        /* <DEDUP_REMOVED lines=8> */
[----:B------:R-:W-:-:S05]  /*99c0*/  F2FP.SATFINITE.E4M3.F32.PACK_AB_MERGE_C R23, RZ, R23, RZ ;  /* 0x00000017ff17723e */ /* 0x000fca00048070ff */
[----:B------:R0:W-:Y:S01]  /*99d0*/  @!P3 STG.E.U8 desc[UR22][R24.64+0x99], R23 ;  /* 0x000099171800b986 */ /* 0x0001e2000c101116 */
[----:B------:R-:W-:Y:S05]  /*99e0*/  @P4 BRA `(.L_x_194) ;  /* 0x0000000000044947 */ /* 0x000fea0003800000 */
[----:B------:R0:W5:Y:S02]  /*99f0*/  LDG.E.U8 R22, desc[UR22][R30.64+0x98] ;  /* 0x000098161e167981 */ /* 0x000164000c1e1100 */
.L_x_194:
[----:B------:R-:W-:Y:S05]  /*9a00*/  BSYNC B1 ;  /* 0x0000000000017941 */ /* 0x000fea0003800000 */
.L_x_193:
        /* <DEDUP_REMOVED lines=8> */
[----:B0-----:R-:W-:-:S05]  /*9a90*/  F2FP.SATFINITE.E4M3.F32.PACK_AB_MERGE_C R23, RZ, R22, RZ ;  /* 0x00000016ff17723e */ /* 0x001fca00048070ff */
[----:B------:R0:W-:Y:S01]  /*9aa0*/  @!P4 STG.E.U8 desc[UR22][R26.64+0x98], R23 ;  /* 0x000098171a00c986 */ /* 0x0001e2000c101116 */
[----:B------:R-:W-:Y:S05]  /*9ab0*/  @P3 BRA `(.L_x_196) ;  /* 0x0000000000043947 */ /* 0x000fea0003800000 */
[----:B------:R0:W5:Y:S02]  /*9ac0*/  LDG.E.U8 R21, desc[UR22][R30.64+0x99] ;  /* 0x000099161e157981 */ /* 0x000164000c1e1100 */
.L_x_196:
[----:B------:R-:W-:Y:S05]  /*9ad0*/  BSYNC B1 ;  /* 0x0000000000017941 */ /* 0x000fea0003800000 */
.L_x_195:
        /* <DEDUP_REMOVED lines=12> */
.L_x_198:
[----:B------:R-:W-:Y:S05]  /*9ba0*/  BSYNC B1 ;  /* 0x0000000000017941 */ /* 0x000fea0003800000 */
.L_x_197:
        /* <DEDUP_REMOVED lines=12> */
.L_x_200:
[----:B------:R-:W-:Y:S05]  /*9c70*/  BSYNC B1 ;  /* 0x0000000000017941 */ /* 0x000fea0003800000 */
.L_x_199:
        /* <DEDUP_REMOVED lines=12> */
.L_x_202:
[----:B------:R-:W-:Y:S05]  /*9d40*/  BSYNC B1 ;  /* 0x0000000000017941 */ /* 0x000fea0003800000 */
.L_x_201:
        /* <DEDUP_REMOVED lines=12> */
.L_x_204:
[----:B------:R-:W-:Y:S05]  /*9e10*/  BSYNC B1 ;  /* 0x0000000000017941 */ /* 0x000fea0003800000 */
.L_x_203:
        /* <DEDUP_REMOVED lines=12> */
.L_x_206:
[----:B------:R-:W-:Y:S05]  /*9ee0*/  BSYNC B1 ;  /* 0x0000000000017941 */ /* 0x000fea0003800000 */
.L_x_205:
        /* <DEDUP_REMOVED lines=12> */
.L_x_208:
[----:B------:R-:W-:Y:S05]  /*9fb0*/  BSYNC B1 ;  /* 0x0000000000017941 */ /* 0x000fea0003800000 */
.L_x_207:
        /* <DEDUP_REMOVED lines=12> */
.L_x_210:
[----:B------:R-:W-:Y:S05]  /*a080*/  BSYNC B1 ;  /* 0x0000000000017941 */ /* 0x000fea0003800000 */
.L_x_209:
        /* <DEDUP_REMOVED lines=12> */
.L_x_212:
[----:B------:R-:W-:Y:S05]  /*a150*/  BSYNC B1 ;  /* 0x0000000000017941 */ /* 0x000fea0003800000 */
.L_x_211:
        /* <DEDUP_REMOVED lines=12> */
.L_x_214:
[----:B------:R-:W-:Y:S05]  /*a220*/  BSYNC B1 ;  /* 0x0000000000017941 */ /* 0x000fea0003800000 */
.L_x_213:
        /* <DEDUP_REMOVED lines=12> */
.L_x_216:
[----:B------:R-:W-:Y:S05]  /*a2f0*/  BSYNC B1 ;  /* 0x0000000000017941 */ /* 0x000fea0003800000 */
.L_x_215:
        /* <DEDUP_REMOVED lines=12> */
.L_x_218:
[----:B------:R-:W-:Y:S05]  /*a3c0*/  BSYNC B1 ;  /* 0x0000000000017941 */ /* 0x000fea0003800000 */
.L_x_217:
        /* <DEDUP_REMOVED lines=12> */
.L_x_220:
[----:B------:R-:W-:Y:S05]  /*a490*/  BSYNC B1 ;  /* 0x0000000000017941 */ /* 0x000fea0003800000 */
.L_x_219:
        /* <DEDUP_REMOVED lines=12> */
.L_x_222:
[----:B------:R-:W-:Y:S05]  /*a560*/  BSYNC B1 ;  /* 0x0000000000017941 */ /* 0x000fea0003800000 */
.L_x_221:
        /* <DEDUP_REMOVED lines=12> */
.L_x_224:
[----:B------:R-:W-:Y:S05]  /*a630*/  BSYNC B1 ;  /* 0x0000000000017941 */ /* 0x000fea0003800000 */
.L_x_223:
        /* <DEDUP_REMOVED lines=12> */
.L_x_226:
[----:B------:R-:W-:Y:S05]  /*a700*/  BSYNC B1 ;  /* 0x0000000000017941 */ /* 0x000fea0003800000 */
.L_x_225:
        /* <DEDUP_REMOVED lines=12> */
.L_x_228:
[----:B------:R-:W-:Y:S05]  /*a7d0*/  BSYNC B1 ;  /* 0x0000000000017941 */ /* 0x000fea0003800000 */
.L_x_227:
        /* <DEDUP_REMOVED lines=12> */
.L_x_230:
[----:B------:R-:W-:Y:S05]  /*a8a0*/  BSYNC B1 ;  /* 0x0000000000017941 */ /* 0x000fea0003800000 */
.L_x_229:
        /* <DEDUP_REMOVED lines=12> */
.L_x_232:
[----:B------:R-:W-:Y:S05]  /*a970*/  BSYNC B1 ;  /* 0x0000000000017941 */ /* 0x000fea0003800000 */
.L_x_231:
        /* <DEDUP_REMOVED lines=12> */
.L_x_234:
[----:B------:R-:W-:Y:S05]  /*aa40*/  BSYNC B1 ;  /* 0x0000000000017941 */ /* 0x000fea0003800000 */
.L_x_233:
[----:B-----5:R-:W-:Y:S01]  /*aa50*/  LOP3.LUT R2, R2, 0xff, RZ, 0xc0, !PT ;  /* 0x000000ff02027812 */ /* 0x020fe200078ec0ff */
[----:B------:R-:W-:Y:S01]  /*aa60*/  BSSY B1, `(.L_x_235) ;  /* 0x000000b000017945 */ /* 0x000fe20003800000 */
[----:B------:R-:W-:Y:S02]  /*aa70*/  ISETP.LT.OR P3, PT, R34, 0xc2, !P1 ;  /* 0x000000c22200780c */ /* 0x000fe40004f61670 */
[----:B------:R-:W-:-:S05]  /*aa80*/  F2FP.F16.E4M3.UNPACK_B R2, R2 ;  /* 0x00000002ff02723e */ /* 0x000fca00020006ff */
[----:B------:R-:W-:-:S05]  /*aa90*/  HADD2.F32 R2, -RZ, R2.H0_H0 ;  /* 0x20000002ff027230 */ /* 0x000fca0000004100 */
[----:B0-----:R-:W-:-:S04]  /*aaa0*/  FMUL R3, R2, UR25 ;  /* 0x0000001902037c20 */ /* 0x001fc80008400000 */
[----:B------:R-:W-:Y:S01]  /*aab0*/  FFMA R3, R0, UR24, R3 ;  /* 0x0000001800037c23 */ /* 0x000fe20008000003 */
[----:B------:R-:W-:-:S04]  /*aac0*/  PRMT R0, RZ, 0x7610, R0 ;  /* 0x00007610ff007816 */ /* 0x000fc80000000000 */
[----:B------:R-:W-:-:S05]  /*aad0*/  F2FP.SATFINITE.E4M3.F32.PACK_AB_MERGE_C R3, RZ, R3, RZ ;  /* 0x00000003ff03723e */ /* 0x000fca00048070ff */
[----:B------:R0:W-:Y:S01]  /*aae0*/  @!P4 STG.E.U8 desc[UR22][R26.64+0xc0], R3 ;  /* 0x0000c0031a00c986 */ /* 0x0001e2000c101116 */
[----:B------:R-:W-:Y:S05]  /*aaf0*/  @P3 BRA `(.L_x_236) ;  /* 0x0000000000043947 */ /* 0x000fea0003800000 */
[----:B------:R0:W5:Y:S02]  /*ab00*/  LDG.E.U8 R0, desc[UR22][R30.64+0xc1] ;  /* 0x0000c1161e007981 */ /* 0x000164000c1e1100 */
.L_x_236:
[----:B------:R-:W-:Y:S05]  /*ab10*/  BSYNC B1 ;  /* 0x0000000000017941 */ /* 0x000fea0003800000 */
.L_x_235:
[----:B------:R-:W2:Y:S01]  /*ab20*/  LDL.LU R2, [R1] ;  /* 0x0000000001027983 */ /* 0x000ea20000300800 */
[----:B-----5:R-:W-:Y:S01]  /*ab30*/  LOP3.LUT R0, R0, 0xff, RZ, 0xc0, !PT ;  /* 0x000000ff00007812 */ /* 0x020fe200078ec0ff */
[----:B------:R-:W-:Y:S01]  /*ab40*/  BSSY B1, `(.L_x_237) ;  /* 0x000000b000017945 */ /* 0x000fe20003800000 */
[----:B------:R-:W-:Y:S02]  /*ab50*/  ISETP.LT.OR P4, PT, R34, 0xc9, !P0 ;  /* 0x000000c92200780c */ /* 0x000fe40004781670 */
[----:B------:R-:W-:-:S05]  /*ab60*/  F2FP.F16.E4M3.UNPACK_B R0, R0 ;  /* 0x00000000ff00723e */ /* 0x000fca00020006ff */
[----:B------:R-:W-:-:S05]  /*ab70*/  HADD2.F32 R0, -RZ, R0.H0_H0 ;  /* 0x20000000ff007230 */ /* 0x000fca0000004100 */
[----:B------:R-:W-:-:S04]  /*ab80*/  FMUL R0, R0, UR25 ;  /* 0x0000001900007c20 */ /* 0x000fc80008400000 */
[----:B--2---:R-:W-:-:S05]  /*ab90*/  FFMA R0, R2, UR24, R0 ;  /* 0x0000001802007c23 */ /* 0x004fca0008000000 */
[----:B0-----:R-:W-:Y:S02]  /*aba0*/  F2FP.SATFINITE.E4M3.F32.PACK_AB_MERGE_C R3, RZ, R0, RZ ;  /* 0x00000000ff03723e */ /* 0x001fe400048070ff */
[----:B------:R-:W-:-:S03]  /*abb0*/  PRMT R0, RZ, 0x7610, R0 ;  /* 0x00007610ff007816 */ /* 0x000fc60000000000 */
[----:B------:R0:W-:Y:S01]  /*abc0*/  @!P3 STG.E.U8 desc[UR22][R26.64+0xc1], R3 ;  /* 0x0000c1031a00b986 */ /* 0x0001e2000c101116 */
[----:B------:R-:W-:Y:S05]  /*abd0*/  @P4 BRA `(.L_x_238) ;  /* 0x0000000000044947 */ /* 0x000fea0003800000 */
[----:B------:R2:W5:Y:S02]  /*abe0*/  LDG.E.U8 R0, desc[UR22][R28.64+0xc8] ;  /* 0x0000c8161c007981 */ /* 0x000564000c1e1100 */
.L_x_238:
[----:B------:R-:W-:Y:S05]  /*abf0*/  BSYNC B1 ;  /* 0x0000000000017941 */ /* 0x000fea0003800000 */
.L_x_237:
[----:B------:R-:W3:Y:S01]  /*ac00*/  LDL.LU R2, [R1+0x4] ;  /* 0x0000040001027983 */ /* 0x000ee20000300800 */
[----:B-----5:R-:W-:Y:S01]  /*ac10*/  LOP3.LUT R0, R0, 0xff, RZ, 0xc0, !PT ;  /* 0x000000ff00007812 */ /* 0x020fe200078ec0ff */
[----:B------:R-:W-:Y:S01]  /*ac20*/  BSSY B1, `(.L_x_239) ;  /* 0x000000b000017945 */ /* 0x000fe20003800000 */
[----:B------:R-:W-:Y:S02]  /*ac30*/  ISETP.LT.OR P3, PT, R34, 0xca, !P0 ;  /* 0x000000ca2200780c */ /* 0x000fe40004761670 */
[----:B------:R-:W-:-:S05]  /*ac40*/  F2FP.F16.E4M3.UNPACK_B R0, R0 ;  /* 0x00000000ff00723e */ /* 0x000fca00020006ff */
[----:B------:R-:W-:-:S05]  /*ac50*/  HADD2.F32 R0, -RZ, R0.H0_H0 ;  /* 0x20000000ff007230 */ /* 0x000fca0000004100 */
[----:B------:R-:W-:-:S04]  /*ac60*/  FMUL R0, R0, UR25 ;  /* 0x0000001900007c20 */ /* 0x000fc80008400000 */
[----:B---3--:R-:W-:-:S05]  /*ac70*/  FFMA R0, R2, UR24, R0 ;  /* 0x0000001802007c23 */ /* 0x008fca0008000000 */
[----:B0-----:R-:W-:Y:S02]  /*ac80*/  F2FP.SATFINITE.E4M3.F32.PACK_AB_MERGE_C R3, RZ, R0, RZ ;  /* 0x00000000ff03723e */ /* 0x001fe400048070ff */
[----:B------:R-:W-:-:S03]  /*ac90*/  PRMT R0, RZ, 0x7610, R0 ;  /* 0x00007610ff007816 */ /* 0x000fc60000000000 */
[----:B------:R0:W-:Y:S01]  /*aca0*/  @!P4 STG.E.U8 desc[UR22][R24.64+0xc8], R3 ;  /* 0x0000c8031800c986 */ /* 0x0001e2000c101116 */
[----:B------:R-:W-:Y:S05]  /*acb0*/  @P3 BRA `(.L_x_240) ;  /* 0x0000000000043947 */ /* 0x000fea0003800000 */
[----:B------:R3:W5:Y:S02]  /*acc0*/  LDG.E.U8 R0, desc[UR22][R28.64+0xc9] ;  /* 0x0000c9161c007981 */ /* 0x000764000c1e1100 */
.L_x_240:
[----:B------:R-:W-:Y:S05]  /*acd0*/  BSYNC B1 ;  /* 0x0000000000017941 */ /* 0x000fea0003800000 */
.L_x_239:
[----:B------:R-:W2:Y:S01]  /*ace0*/  LDL.LU R2, [R1+0x8] ;  /* 0x0000080001027983 */ /* 0x000ea20000300800 */
        /* <DEDUP_REMOVED lines=12> */
.L_x_242:
[----:B------:R-:W-:Y:S05]  /*adb0*/  BSYNC B1 ;  /* 0x0000000000017941 */ /* 0x000fea0003800000 */
.L_x_241:
        /* <DEDUP_REMOVED lines=13> */
.L_x_244:
[----:B------:R-:W-:Y:S05]  /*ae90*/  BSYNC B1 ;  /* 0x0000000000017941 */ /* 0x000fea0003800000 */
.L_x_243:
        /* <DEDUP_REMOVED lines=13> */
.L_x_246:
[----:B------:R-:W-:Y:S05]  /*af70*/  BSYNC B1 ;  /* 0x0000000000017941 */ /* 0x000fea0003800000 */
.L_x_245:
        /* <DEDUP_REMOVED lines=13> */
.L_x_248:
[----:B------:R-:W-:Y:S05]  /*b050*/  BSYNC B1 ;  /* 0x0000000000017941 */ /* 0x000fea0003800000 */
.L_x_247:
        /* <DEDUP_REMOVED lines=13> */
.L_x_250:
[----:B------:R-:W-:Y:S05]  /*b130*/  BSYNC B1 ;  /* 0x0000000000017941 */ /* 0x000fea0003800000 */
.L_x_249:
        /* <DEDUP_REMOVED lines=13> */
.L_x_252:
[----:B------:R-:W-:Y:S05]  /*b210*/  BSYNC B1 ;  /* 0x0000000000017941 */ /* 0x000fea0003800000 */
.L_x_251:
        /* <DEDUP_REMOVED lines=13> */
.L_x_254:
[----:B------:R-:W-:Y:S05]  /*b2f0*/  BSYNC B1 ;  /* 0x0000000000017941 */ /* 0x000fea0003800000 */
.L_x_253:
        /* <DEDUP_REMOVED lines=13> */
.L_x_256:
[----:B------:R-:W-:Y:S05]  /*b3d0*/  BSYNC B1 ;  /* 0x0000000000017941 */ /* 0x000fea0003800000 */
.L_x_255:
        /* <DEDUP_REMOVED lines=13> */
.L_x_258:
[----:B------:R-:W-:Y:S05]  /*b4b0*/  BSYNC B1 ;  /* 0x0000000000017941 */ /* 0x000fea0003800000 */
.L_x_257:
        /* <DEDUP_REMOVED lines=13> */
.L_x_260:
[----:B------:R-:W-:Y:S05]  /*b590*/  BSYNC B1 ;  /* 0x0000000000017941 */ /* 0x000fea0003800000 */
.L_x_259:
        /* <DEDUP_REMOVED lines=13> */
.L_x_262:
[----:B------:R-:W-:Y:S05]  /*b670*/  BSYNC B1 ;  /* 0x0000000000017941 */ /* 0x000fea0003800000 */
.L_x_261:
        /* <DEDUP_REMOVED lines=13> */
.L_x_264:
[----:B------:R-:W-:Y:S05]  /*b750*/  BSYNC B1 ;  /* 0x0000000000017941 */ /* 0x000fea0003800000 */
.L_x_263:
        /* <DEDUP_REMOVED lines=13> */
.L_x_266:
[----:B------:R-:W-:Y:S05]  /*b830*/  BSYNC B1 ;  /* 0x0000000000017941 */ /* 0x000fea0003800000 */
.L_x_265:
        /* <DEDUP_REMOVED lines=13> */
.L_x_268:
[----:B------:R-:W-:Y:S05]  /*b910*/  BSYNC B1 ;  /* 0x0000000000017941 */ /* 0x000fea0003800000 */
.L_x_267:
        /* <DEDUP_REMOVED lines=13> */
.L_x_270:
[----:B------:R-:W-:Y:S05]  /*b9f0*/  BSYNC B1 ;  /* 0x0000000000017941 */ /* 0x000fea0003800000 */
.L_x_269:
        /* <DEDUP_REMOVED lines=13> */
.L_x_272:
[----:B------:R-:W-:Y:S05]  /*bad0*/  BSYNC B1 ;  /* 0x0000000000017941 */ /* 0x000fea0003800000 */
.L_x_271:
        /* <DEDUP_REMOVED lines=13> */
.L_x_274:
[----:B------:R-:W-:Y:S05]  /*bbb0*/  BSYNC B1 ;  /* 0x0000000000017941 */ /* 0x000fea0003800000 */
.L_x_273:
        /* <DEDUP_REMOVED lines=13> */
.L_x_276:
[----:B------:R-:W-:Y:S05]  /*bc90*/  BSYNC B1 ;  /* 0x0000000000017941 */ /* 0x000fea0003800000 */
.L_x_275:
        /* <DEDUP_REMOVED lines=13> */
.L_x_278:
[----:B------:R-:W-:Y:S05]  /*bd70*/  BSYNC B1 ;  /* 0x0000000000017941 */ /* 0x000fea0003800000 */
.L_x_277:
        /* <DEDUP_REMOVED lines=13> */
.L_x_280:
[----:B------:R-:W-:Y:S05]  /*be50*/  BSYNC B1 ;  /* 0x0000000000017941 */ /* 0x000fea0003800000 */
.L_x_279:
        /* <DEDUP_REMOVED lines=13> */
.L_x_282:
[----:B------:R-:W-:Y:S05]  /*bf30*/  BSYNC B1 ;  /* 0x0000000000017941 */ /* 0x000fea0003800000 */
.L_x_281:
        /* <DEDUP_REMOVED lines=13> */
.L_x_284:
[----:B------:R-:W-:Y:S05]  /*c010*/  BSYNC B1 ;  /* 0x0000000000017941 */ /* 0x000fea0003800000 */
.L_x_283:
        /* <DEDUP_REMOVED lines=13> */
.L_x_286:
[----:B------:R-:W-:Y:S05]  /*c0f0*/  BSYNC B1 ;  /* 0x0000000000017941 */ /* 0x000fea0003800000 */
.L_x_285:
        /* <DEDUP_REMOVED lines=13> */
.L_x_288:
[----:B------:R-:W-:Y:S05]  /*c1d0*/  BSYNC B1 ;  /* 0x0000000000017941 */ /* 0x000fea0003800000 */
.L_x_287:
        /* <DEDUP_REMOVED lines=13> */
.L_x_290:
[----:B------:R-:W-:Y:S05]  /*c2b0*/  BSYNC B1 ;  /* 0x0000000000017941 */ /* 0x000fea0003800000 */
.L_x_289:
        /* <DEDUP_REMOVED lines=13> */
.L_x_292:
[----:B------:R-:W-:Y:S05]  /*c390*/  BSYNC B1 ;  /* 0x0000000000017941 */ /* 0x000fea0003800000 */
.L_x_291:
[----:B------:R-:W-:Y:S05]  /*c3a0*/  @P1 BRA `(.L_x_293) ;  /* 0x0000002000a01947 */ /* 0x000fea0003800000 */
[----:B------:R-:W2:Y:S01]  /*c3b0*/  LDL.LU R2, [R1+0x70] ;  /* 0x0000700001027983 */ /* 0x000ea20000300800 */
[----:B-----5:R-:W-:-:S04]  /*c3c0*/  LOP3.LUT R0, R0, 0xff, RZ, 0xc0, !PT ;  /* 0x000000ff00007812 */ /* 0x020fc800078ec0ff */
[----:B------:R-:W-:-:S05]  /*c3d0*/  F2FP.F16.E4M3.UNPACK_B R0, R0 ;  /* 0x00000000ff00723e */ /* 0x000fca00020006ff */
[----:B------:R-:W-:-:S05]  /*c3e0*/  HADD2.F32 R0, -RZ, R0.H0_H0 ;  /* 0x20000000ff007230 */ /* 0x000fca0000004100 */
[----:B------:R-:W-:-:S04]  /*c3f0*/  FMUL R0, R0, UR25 ;  /* 0x0000001900007c20 */ /* 0x000fc80008400000 */
[----:B--2---:R-:W-:-:S05]  /*c400*/  FFMA R0, R2, UR24, R0 ;  /* 0x0000001802007c23 */ /* 0x004fca0008000000 */
[----:B0-----:R-:W-:-:S05]  /*c410*/  F2FP.SATFINITE.E4M3.F32.PACK_AB_MERGE_C R3, RZ, R0, RZ ;  /* 0x00000000ff03723e */ /* 0x001fca00048070ff */
[----:B------:R0:W-:Y:S01]  /*c420*/  STG.E.U8 desc[UR22][R26.64+0xf9], R3 ;  /* 0x0000f9031a007986 */ /* 0x0001e2000c101116 */
[----:B------:R-:W-:Y:S05]  /*c430*/  BRA `(.L_x_293) ;  /* 0x00000020007c7947 */ /* 0x000fea0003800000 */
.L_x_36:
[----:B------:R-:W-:Y:S01]  /*c440*/  ISETP.GE.AND P1, PT, R39, 0x1, PT ;  /* 0x000000012700780c */ /* 0x000fe20003f26270 */
[----:B------:R-:W-:Y:S01]  /*c450*/  FMUL R227, R227, UR24 ;  /* 0x00000018e3e37c20 */ /* 0x000fe20008400000 */
[----:B------:R-:W-:Y:S01]  /*c460*/  FMUL R226, R226, UR24 ;  /* 0x00000018e2e27c20 */ /* 0x000fe20008400000 */
[----:B------:R-:W-:Y:S02]  /*c470*/  ISETP.GE.AND P0, PT, R39, 0x9, PT ;  /* 0x000000092700780c */ /* 0x000fe40003f06270 */
[C---:B------:R-:W-:Y:S02]  /*c480*/  ISETP.LT.OR P4, PT, R34.reuse, 0x1, !P1 ;  /* 0x000000012200780c */ /* 0x040fe40004f81670 */
[----:B------:R-:W-:Y:S02]  /*c490*/  ISETP.LT.OR P5, PT, R34, 0x2, !P1 ;  /* 0x000000022200780c */ /* 0x000fe40004fa1670 */
[----:B------:R-:W-:Y:S02]  /*c4a0*/  F2FP.SATFINITE.E4M3.F32.PACK_AB_MERGE_C R227, RZ, R227, RZ ;  /* 0x000000e3ffe3723e */ /* 0x000fe400048070ff */
[----:B------:R-:W-:-:S02]  /*c4b0*/  F2FP.SATFINITE.E4M3.F32.PACK_AB_MERGE_C R29, RZ, R226, RZ ;  /* 0x000000e2ff1d723e */ /* 0x000fc400048070ff */
[C---:B------:R-:W-:Y:S01]  /*c4c0*/  ISETP.LT.OR P3, PT, R34.reuse, 0x1, !P0 ;  /* 0x000000012200780c */ /* 0x040fe20004761670 */
[----:B------:R-:W-:Y:S01]  /*c4d0*/  FMUL R225, R225, UR24 ;  /* 0x00000018e1e17c20 */ /* 0x000fe20008400000 */
[----:B------:R-:W-:Y:S01]  /*c4e0*/  ISETP.LT.OR P6, PT, R34, 0xa, !P1 ;  /* 0x0000000a2200780c */ /* 0x000fe20004fc1670 */
[----:B------:R-:W-:Y:S01]  /*c4f0*/  FMUL R224, R224, UR24 ;  /* 0x00000018e0e07c20 */ /* 0x000fe20008400000 */
[----:B------:R-:W-:Y:S01]  /*c500*/  FMUL R222, R222, UR24 ;  /* 0x00000018dede7c20 */ /* 0x000fe20008400000 */
[----:B------:R-:W-:Y:S01]  /*c510*/  @!P4 STG.E.U8 desc[UR22][R24.64], R227 ;  /* 0x000000e31800c986 */ /* 0x000fe2000c101116 */
[----:B------:R-:W-:-:S03]  /*c520*/  ISETP.LT.OR P4, PT, R34, 0x2, !P0 ;  /* 0x000000022200780c */ /* 0x000fc60004781670 */
[----:B------:R0:W-:Y:S01]  /*c530*/  @!P5 STG.E.U8 desc[UR22][R24.64+0x1], R29 ;  /* 0x0000011d1800d986 */ /* 0x0001e2000c101116 */
[----:B------:R-:W-:Y:S01]  /*c540*/  ISETP.LT.OR P5, PT, R34, 0x9, !P1 ;  /* 0x000000092200780c */ /* 0x000fe20004fa1670 */
[----:B------:R-:W-:Y:S01]  /*c550*/  FMUL R223, R223, UR24 ;  /* 0x00000018dfdf7c20 */ /* 0x000fe20008400000 */
[----:B------:R-:W-:Y:S01]  /*c560*/  F2FP.SATFINITE.E4M3.F32.PACK_AB_MERGE_C R225, RZ, R225, RZ ;  /* 0x000000e1ffe1723e */ /* 0x000fe200048070ff */
[----:B------:R-:W-:Y:S01]  /*c570*/  FMUL R221, R221, UR24 ;  /* 0x00000018dddd7c20 */ /* 0x000fe20008400000 */
[----:B------:R-:W-:Y:S01]  /*c580*/  F2FP.SATFINITE.E4M3.F32.PACK_AB_MERGE_C R31, RZ, R224, RZ ;  /* 0x000000e0ff1f723e */ /* 0x000fe200048070ff */
[----:B------:R-:W-:Y:S01]  /*c590*/  FMUL R220, R220, UR24 ;  /* 0x00000018dcdc7c20 */ /* 0x000fe20008400000 */
[----:B------:R-:W-:Y:S01]  /*c5a0*/  F2FP.SATFINITE.E4M3.F32.PACK_AB_MERGE_C R223, RZ, R223, RZ ;  /* 0x000000dfffdf723e */ /* 0x000fe200048070ff */
[----:B------:R-:W-:Y:S01]  /*c5b0*/  @!P3 STG.E.U8 desc[UR22][R26.64], R225 ;  /* 0x000000e11a00b986 */ /* 0x000fe2000c101116 */
[----:B0-----:R-:W-:-:S03]  /*c5c0*/  F2FP.SATFINITE.E4M3.F32.PACK_AB_MERGE_C R29, RZ, R222, RZ ;  /* 0x000000deff1d723e */ /* 0x001fc600048070ff */
[----:B------:R0:W-:Y:S01]  /*c5d0*/  @!P4 STG.E.U8 desc[UR22][R26.64+0x1], R31 ;  /* 0x0000011f1a00c986 */ /* 0x0001e2000c101116 */
[C---:B------:R-:W-:Y:S02]  /*c5e0*/  ISETP.LT.OR P3, PT, R34.reuse, 0x9, !P0 ;  /* 0x000000092200780c */ /* 0x040fe40004761670 */
[C---:B------:R-:W-:Y:S01]  /*c5f0*/  ISETP.LT.OR P4, PT, R34.reuse, 0xa, !P0 ;  /* 0x0000000a2200780c */ /* 0x040fe20004781670 */
[----:B------:R1:W-:Y:S01]  /*c600*/  @!P6 STG.E.U8 desc[UR22][R24.64+0x9], R29 ;  /* 0x0000091d1800e986 */ /* 0x0003e2000c101116 */
[----:B------:R-:W-:Y:S01]  /*c610*/  ISETP.LT.OR P6, PT, R34, 0x12, !P1 ;  /* 0x000000122200780c */ /* 0x000fe20004fc1670 */
[----:B------:R-:W-:Y:S02]  /*c620*/  FMUL R218, R218, UR24 ;  /* 0x00000018dada7c20 */ /* 0x000fe40008400000 */
[----:B------:R-:W-:Y:S01]  /*c630*/  @!P5 STG.E.U8 desc[UR22][R24.64+0x8], R223 ;  /* 0x000008df1800d986 */ /* 0x000fe2000c101116 */
[----:B------:R-:W-:-:S03]  /*c640*/  ISETP.LT.OR P5, PT, R34, 0x11, !P1 ;  /* 0x000000112200780c */ /* 0x000fc60004fa1670 */
[----:B------:R-:W2:Y:S01]  /*c650*/  LDL.LU R226, [R1+0xc] ;  /* 0x00000c0001e27983 */ /* 0x000ea20000300800 */
[----:B------:R-:W-:Y:S01]  /*c660*/  F2FP.SATFINITE.E4M3.F32.PACK_AB_MERGE_C R221, RZ, R221, RZ ;  /* 0x000000ddffdd723e */ /* 0x000fe200048070ff */
[----:B------:R-:W-:Y:S01]  /*c670*/  FMUL R219, R219, UR24 ;  /* 0x00000018dbdb7c20 */ /* 0x000fe20008400000 */
[----:B0-----:R-:W-:Y:S01]  /*c680*/  F2FP.SATFINITE.E4M3.F32.PACK_AB_MERGE_C R31, RZ, R220, RZ ;  /* 0x000000dcff1f723e */ /* 0x001fe200048070ff */
[----:B------:R-:W3:Y:S01]  /*c690*/  LDL.LU R227, [R1+0x8] ;  /* 0x0000080001e37983 */ /* 0x000ee20000300800 */
[----:B-1----:R-:W-:-:S03]  /*c6a0*/  F2FP.SATFINITE.E4M3.F32.PACK_AB_MERGE_C R29, RZ, R218, RZ ;  /* 0x000000daff1d723e */ /* 0x002fc600048070ff */
[----:B------:R-:W4:Y:S04]  /*c6b0*/  LDL.LU R225, [R1+0x4] ;  /* 0x0000040001e17983 */ /* 0x000f280000300800 */
[----:B------:R-:W3:Y:S01]  /*c6c0*/  LDL.LU R224, [R1] ;  /* 0x0000000001e07983 */ /* 0x000ee20000300800 */
[----:B------:R-:W-:-:S03]  /*c6d0*/  F2FP.SATFINITE.E4M3.F32.PACK_AB_MERGE_C R219, RZ, R219, RZ ;  /* 0x000000dbffdb723e */ /* 0x000fc600048070ff */
[----:B------:R-:W-:Y:S01]  /*c6e0*/  @!P3 STG.E.U8 desc[UR22][R26.64+0x8], R221 ;  /* 0x000008dd1a00b986 */ /* 0x000fe2000c101116 */
[----:B------:R-:W-:-:S03]  /*c6f0*/  ISETP.LT.OR P3, PT, R34, 0x11, !P0 ;  /* 0x000000112200780c */ /* 0x000fc60004761670 */
[----:B------:R0:W-:Y:S01]  /*c700*/  @!P4 STG.E.U8 desc[UR22][R26.64+0x9], R31 ;  /* 0x0000091f1a00c986 */ /* 0x0001e2000c101116 */
[----:B------:R-:W-:-:S03]  /*c710*/  ISETP.LT.OR P4, PT, R34, 0x12, !P0 ;  /* 0x000000122200780c */ /* 0x000fc60004781670 */
[----:B------:R1:W-:Y:S01]  /*c720*/  @!P6 STG.E.U8 desc[UR22][R24.64+0x11], R29 ;  /* 0x0000111d1800e986 */ /* 0x0003e2000c101116 */
[----:B------:R-:W-:Y:S01]  /*c730*/  ISETP.LT.OR P6, PT, R34, 0x1a, !P1 ;  /* 0x0000001a2200780c */ /* 0x000fe20004fc1670 */
[----:B------:R-:W-:Y:S01]  /*c740*/  FMUL R217, R217, UR24 ;  /* 0x00000018d9d97c20 */ /* 0x000fe20008400000 */
[----:B------:R-:W-:Y:S01]  /*c750*/  FMUL R216, R216, UR24 ;  /* 0x00000018d8d87c20 */ /* 0x000fe20008400000 */
[----:B------:R-:W-:Y:S01]  /*c760*/  FMUL R214, R214, UR24 ;  /* 0x00000018d6d67c20 */ /* 0x000fe20008400000 */
[----:B------:R-:W-:Y:S01]  /*c770*/  @!P5 STG.E.U8 desc[UR22][R24.64+0x10], R219 ;  /* 0x000010db1800d986 */ /* 0x000fe2000c101116 */
[----:B------:R-:W-:Y:S01]  /*c780*/  ISETP.LT.OR P5, PT, R34, 0x19, !P1 ;  /* 0x000000192200780c */ /* 0x000fe20004fa1670 */
[----:B------:R-:W-:Y:S01]  /*c790*/  FMUL R215, R215, UR24 ;  /* 0x00000018d7d77c20 */ /* 0x000fe20008400000 */
[----:B------:R-:W-:Y:S01]  /*c7a0*/  F2FP.SATFINITE.E4M3.F32.PACK_AB_MERGE_C R217, RZ, R217, RZ ;  /* 0x000000d9ffd9723e */ /* 0x000fe200048070ff */
[----:B------:R-:W-:Y:S01]  /*c7b0*/  FMUL R213, R213, UR24 ;  /* 0x00000018d5d57c20 */ /* 0x000fe20008400000 */
[----:B0-----:R-:W-:Y:S01]  /*c7c0*/  F2FP.SATFINITE.E4M3.F32.PACK_AB_MERGE_C R31, RZ, R216, RZ ;  /* 0x000000d8ff1f723e */ /* 0x001fe200048070ff */
[----:B------:R-:W-:Y:S01]  /*c7d0*/  FMUL R212, R212, UR24 ;  /* 0x00000018d4d47c20 */ /* 0x000fe20008400000 */
[----:B-1----:R-:W-:Y:S01]  /*c7e0*/  F2FP.SATFINITE.E4M3.F32.PACK_AB_MERGE_C R29, RZ, R214, RZ ;  /* 0x000000d6ff1d723e */ /* 0x002fe200048070ff */
[----:B------:R-:W-:Y:S01]  /*c7f0*/  @!P3 STG.E.U8 desc[UR22][R26.64+0x10], R217 ;  /* 0x000010d91a00b986 */ /* 0x000fe2000c101116 */
[----:B------:R-:W-:-:S02]  /*c800*/  F2FP.SATFINITE.E4M3.F32.PACK_AB_MERGE_C R215, RZ, R215, RZ ;  /* 0x000000d7ffd7723e */ /* 0x000fc400048070ff */
[C---:B------:R-:W-:Y:S01]  /*c810*/  ISETP.LT.OR P3, PT, R34.reuse, 0x19, !P0 ;  /* 0x000000192200780c */ /* 0x040fe20004761670 */
[----:B------:R0:W-:Y:S01]  /*c820*/  @!P4 STG.E.U8 desc[UR22][R26.64+0x11], R31 ;  /* 0x0000111f1a00c986 */ /* 0x0001e2000c101116 */
[----:B------:R-:W-:-:S03]  /*c830*/  ISETP.LT.OR P4, PT, R34, 0x1a, !P0 ;  /* 0x0000001a2200780c */ /* 0x000fc60004781670 */
[----:B------:R1:W-:Y:S01]  /*c840*/  @!P6 STG.E.U8 desc[UR22][R24.64+0x19], R29 ;  /* 0x0000191d1800e986 */ /* 0x0003e2000c101116 */
[----:B------:R-:W-:Y:S01]  /*c850*/  ISETP.LT.OR P6, PT, R34, 0x22, !P1 ;  /* 0x000000222200780c */ /* 0x000fe20004fc1670 */
[----:B------:R-:W-:Y:S02]  /*c860*/  FMUL R210, R210, UR24 ;  /* 0x00000018d2d27c20 */ /* 0x000fe40008400000 */
[----:B------:R-:W-:Y:S01]  /*c870*/  @!P5 STG.E.U8 desc[UR22][R24.64+0x18], R215 ;  /* 0x000018d71800d986 */ /* 0x000fe2000c101116 */
[----:B------:R-:W-:Y:S01]  /*c880*/  ISETP.LT.OR P5, PT, R34, 0x21, !P1 ;  /* 0x000000212200780c */ /* 0x000fe20004fa1670 */
[----:B------:R-:W-:Y:S01]  /*c890*/  FMUL R211, R211, UR24 ;  /* 0x00000018d3d37c20 */ /* 0x000fe20008400000 */
[----:B------:R-:W-:Y:S01]  /*c8a0*/  F2FP.SATFINITE.E4M3.F32.PACK_AB_MERGE_C R213, RZ, R213, RZ ;  /* 0x000000d5ffd5723e */ /* 0x000fe200048070ff */
[----:B------:R-:W-:Y:S01]  /*c8b0*/  FMUL R209, R209, UR24 ;  /* 0x00000018d1d17c20 */ /* 0x000fe20008400000 */
[----:B0-----:R-:W-:Y:S01]  /*c8c0*/  F2FP.SATFINITE.E4M3.F32.PACK_AB_MERGE_C R31, RZ, R212, RZ ;  /* 0x000000d4ff1f723e */ /* 0x001fe200048070ff */
[----:B------:R-:W-:Y:S01]  /*c8d0*/  FMUL R208, R208, UR24 ;  /* 0x00000018d0d07c20 */ /* 0x000fe20008400000 */
        /* <DEDUP_REMOVED lines=8> */
[----:B------:R-:W-:-:S03]  /*c960*/  ISETP.LT.OR P6, PT, R34, 0x2a, !P1 ;  /* 0x0000002a2200780c */ /* 0x000fc60004fc1670 */
        /* <DEDUP_REMOVED lines=238> */
[----:B------:R-:W-:Y:S01]  /*d850*/  @!P6 STG.E.U8 desc[UR22][R24.64+0x99], R29 ;  /* 0x0000991d1800e986 */ /* 0x000fe2000c101116 */
[----:B------:R-:W-:-:S03]  /*d860*/  ISETP.LT.OR P6, PT, R34, 0xa2, !P1 ;  /* 0x000000a22200780c */ /* 0x000fc60004fc1670 */
[----:B------:R1:W-:Y:S01]  /*d870*/  @!P5 STG.E.U8 desc[UR22][R24.64+0x98], R23 ;  /* 0x000098171800d986 */ /* 0x0003e2000c101116 */
[----:B------:R-:W-:Y:S01]  /*d880*/  ISETP.LT.OR P5, PT, R34, 0xa1, !P1 ;  /* 0x000000a12200780c */ /* 0x000fe20004fa1670 */
[----:B------:R-:W-:Y:S01]  /*d890*/  FMUL R19, R19, UR24 ;  /* 0x0000001813137c20 */ /* 0x000fe20008400000 */
[----:B------:R-:W-:Y:S01]  /*d8a0*/  F2FP.SATFINITE.E4M3.F32.PACK_AB_MERGE_C R21, RZ, R21, RZ ;  /* 0x00000015ff15723e */ /* 0x000fe200048070ff */
[----:B------:R-:W-:Y:S01]  /*d8b0*/  FMUL R17, R17, UR24 ;  /* 0x0000001811117c20 */ /* 0x000fe20008400000 */
[----:B0-----:R-:W-:Y:S01]  /*d8c0*/  F2FP.SATFINITE.E4M3.F32.PACK_AB_MERGE_C R31, RZ, R20, RZ ;  /* 0x00000014ff1f723e */ /* 0x001fe200048070ff */
[----:B------:R-:W-:Y:S01]  /*d8d0*/  FMUL R16, R16, UR24 ;  /* 0x0000001810107c20 */ /* 0x000fe20008400000 */
[----:B------:R-:W-:Y:S01]  /*d8e0*/  F2FP.SATFINITE.E4M3.F32.PACK_AB_MERGE_C R19, RZ, R19, RZ ;  /* 0x00000013ff13723e */ /* 0x000fe200048070ff */
[----:B------:R0:W-:Y:S01]  /*d8f0*/  @!P3 STG.E.U8 desc[UR22][R26.64+0x98], R21 ;  /* 0x000098151a00b986 */ /* 0x0001e2000c101116 */
[----:B-1----:R-:W-:-:S03]  /*d900*/  F2FP.SATFINITE.E4M3.F32.PACK_AB_MERGE_C R23, RZ, R18, RZ ;  /* 0x00000012ff17723e */ /* 0x002fc600048070ff */
[----:B------:R-:W-:Y:S01]  /*d910*/  @!P4 STG.E.U8 desc[UR22][R26.64+0x99], R31 ;  /* 0x0000991f1a00c986 */ /* 0x000fe2000c101116 */
[C---:B------:R-:W-:Y:S02]  /*d920*/  ISETP.LT.OR P3, PT, R34.reuse, 0xa1, !P0 ;  /* 0x000000a12200780c */ /* 0x040fe40004761670 */
[C---:B------:R-:W-:Y:S01]  /*d930*/  ISETP.LT.OR P4, PT, R34.reuse, 0xa2, !P0 ;  /* 0x000000a22200780c */ /* 0x040fe20004781670 */
[----:B------:R-:W-:Y:S01]  /*d940*/  @!P6 STG.E.U8 desc[UR22][R24.64+0xa1], R23 ;  /* 0x0000a1171800e986 */ /* 0x000fe2000c101116 */
[----:B------:R-:W-:Y:S01]  /*d950*/  ISETP.LT.OR P6, PT, R34, 0xaa, !P1 ;  /* 0x000000aa2200780c */ /* 0x000fe20004fc1670 */
[----:B------:R-:W-:Y:S02]  /*d960*/  FMUL R14, R14, UR24 ;  /* 0x000000180e0e7c20 */ /* 0x000fe40008400000 */
        /* <DEDUP_REMOVED lines=20> */
[----:B------:R-:W4:Y:S01]  /*dab0*/  LDL.LU R222, [R1+0x1c] ;  /* 0x00001c0001de7983 */ /* 0x000f220000300800 */
[----:B0-----:R-:W-:-:S02]  /*dac0*/  F2FP.SATFINITE.E4M3.F32.PACK_AB_MERGE_C R17, RZ, R10, RZ ;  /* 0x0000000aff11723e */ /* 0x001fc400048070ff */
[----:B-1----:R-:W-:Y:S01]  /*dad0*/  F2FP.SATFINITE.E4M3.F32.PACK_AB_MERGE_C R15, RZ, R12, RZ ;  /* 0x0000000cff0f723e */ /* 0x002fe200048070ff */
[----:B------:R0:W-:Y:S01]  /*dae0*/  @!P3 STG.E.U8 desc[UR22][R26.64+0xa8], R13 ;  /* 0x0000a80d1a00b986 */ /* 0x0001e2000c101116 */
[----:B------:R-:W-:Y:S02]  /*daf0*/  F2FP.SATFINITE.E4M3.F32.PACK_AB_MERGE_C R11, RZ, R11, RZ ;  /* 0x0000000bff0b723e */ /* 0x000fe400048070ff */
[C---:B------:R-:W-:Y:S01]  /*db00*/  ISETP.LT.OR P3, PT, R34.reuse, 0xb1, !P0 ;  /* 0x000000b12200780c */ /* 0x040fe20004761670 */
[----:B------:R-:W-:Y:S01]  /*db10*/  @!P4 STG.E.U8 desc[UR22][R26.64+0xa9], R15 ;  /* 0x0000a90f1a00c986 */ /* 0x000fe2000c101116 */
[----:B------:R-:W-:-:S03]  /*db20*/  ISETP.LT.OR P4, PT, R34, 0xb2, !P0 ;  /* 0x000000b22200780c */ /* 0x000fc60004781670 */
[----:B------:R-:W-:Y:S01]  /*db30*/  @!P6 STG.E.U8 desc[UR22][R24.64+0xb1], R17 ;  /* 0x0000b1111800e986 */ /* 0x000fe2000c101116 */
[----:B------:R-:W-:Y:S01]  /*db40*/  ISETP.LT.OR P6, PT, R34, 0xba, !P1 ;  /* 0x000000ba2200780c */ /* 0x000fe20004fc1670 */
[----:B------:R-:W-:Y:S01]  /*db50*/  FMUL R9, R9, UR24 ;  /* 0x0000001809097c20 */ /* 0x000fe20008400000 */
[----:B------:R-:W-:Y:S01]  /*db60*/  FMUL R8, R8, UR24 ;  /* 0x0000001808087c20 */ /* 0x000fe20008400000 */
[----:B------:R-:W4:Y:S01]  /*db70*/  LDL.LU R223, [R1+0x18] ;  /* 0x0000180001df7983 */ /* 0x000f220000300800 */
[----:B------:R-:W-:-:S03]  /*db80*/  FMUL R6, R6, UR24 ;  /* 0x0000001806067c20 */ /* 0x000fc60008400000 */
[----:B------:R-:W4:Y:S01]  /*db90*/  LDL.LU R221, [R1+0x14] ;  /* 0x0000140001dd7983 */ /* 0x000f220000300800 */
[----:B------:R-:W-:-:S03]  /*dba0*/  F2FP.SATFINITE.E4M3.F32.PACK_AB_MERGE_C R9, RZ, R9, RZ ;  /* 0x00000009ff09723e */ /* 0x000fc600048070ff */
[----:B------:R-:W4:Y:S01]  /*dbb0*/  LDL.LU R220, [R1+0x10] ;  /* 0x0000100001dc7983 */ /* 0x000f220000300800 */
[----:B0-----:R-:W-:Y:S01]  /*dbc0*/  F2FP.SATFINITE.E4M3.F32.PACK_AB_MERGE_C R13, RZ, R8, RZ ;  /* 0x00000008ff0d723e */ /* 0x001fe200048070ff */
[----:B------:R-:W-:Y:S01]  /*dbd0*/  FMUL R7, R7, UR24 ;  /* 0x0000001807077c20 */ /* 0x000fe20008400000 */
[----:B-----5:R-:W-:Y:S01]  /*dbe0*/  FMUL R0, R0, UR24 ;  /* 0x0000001800007c20 */ /* 0x020fe20008400000 */
[----:B------:R0:W-:Y:S01]  /*dbf0*/  @!P5 STG.E.U8 desc[UR22][R24.64+0xb0], R11 ;  /* 0x0000b00b1800d986 */ /* 0x0001e2000c101116 */
[----:B------:R-:W-:Y:S01]  /*dc00*/  ISETP.LT.OR P5, PT, R34, 0xb9, !P1 ;  /* 0x000000b92200780c */ /* 0x000fe20004fa1670 */
[----:B------:R-:W-:Y:S01]  /*dc10*/  FMUL R2, R2, UR24 ;  /* 0x0000001802027c20 */ /* 0x000fe20008400000 */
[----:B------:R-:W-:Y:S01]  /*dc20*/  F2FP.SATFINITE.E4M3.F32.PACK_AB_MERGE_C R7, RZ, R7, RZ ;  /* 0x00000007ff07723e */ /* 0x000fe200048070ff */
[----:B------:R1:W-:Y:S01]  /*dc30*/  @!P3 STG.E.U8 desc[UR22][R26.64+0xb0], R9 ;  /* 0x0000b0091a00b986 */ /* 0x0003e2000c101116 */
[----:B------:R-:W-:Y:S01]  /*dc40*/  FMUL R3, R3, UR24 ;  /* 0x0000001803037c20 */ /* 0x000fe20008400000 */
[----:B------:R-:W-:Y:S01]  /*dc50*/  FMUL R4, R4, UR24 ;  /* 0x0000001804047c20 */ /* 0x000fe20008400000 */
[C---:B------:R-:W-:Y:S01]  /*dc60*/  ISETP.LT.OR P3, PT, R34.reuse, 0xb9, !P0 ;  /* 0x000000b92200780c */ /* 0x040fe20004761670 */
[----:B------:R3:W-:Y:S01]  /*dc70*/  @!P4 STG.E.U8 desc[UR22][R26.64+0xb1], R13 ;  /* 0x0000b10d1a00c986 */ /* 0x0007e2000c101116 */
[----:B------:R-:W-:Y:S01]  /*dc80*/  ISETP.LT.OR P4, PT, R34, 0xba, !P0 ;  /* 0x000000ba2200780c */ /* 0x000fe20004781670 */
[----:B------:R-:W-:Y:S01]  /*dc90*/  FMUL R5, R5, UR24 ;  /* 0x0000001805057c20 */ /* 0x000fe20008400000 */
[----:B0-----:R-:W-:-:S03]  /*dca0*/  F2FP.SATFINITE.E4M3.F32.PACK_AB_MERGE_C R11, RZ, R6, RZ ;  /* 0x00000006ff0b723e */ /* 0x001fc600048070ff */
[----:B------:R0:W-:Y:S01]  /*dcb0*/  @!P5 STG.E.U8 desc[UR22][R24.64+0xb8], R7 ;  /* 0x0000b8071800d986 */ /* 0x0001e2000c101116 */
[----:B------:R-:W-:Y:S02]  /*dcc0*/  ISETP.LT.OR P5, PT, R34, 0xc1, !P1 ;  /* 0x000000c12200780c */ /* 0x000fe40004fa1670 */
[----:B-1----:R-:W-:Y:S01]  /*dcd0*/  F2FP.SATFINITE.E4M3.F32.PACK_AB_MERGE_C R9, RZ, R4, RZ ;  /* 0x00000004ff09723e */ /* 0x002fe200048070ff */
[----:B------:R1:W-:Y:S01]  /*dce0*/  @!P6 STG.E.U8 desc[UR22][R24.64+0xb9], R11 ;  /* 0x0000b90b1800e986 */ /* 0x0003e2000c101116 */
[----:B--2---:R-:W-:Y:S01]  /*dcf0*/  FMUL R4, R226, UR24 ;  /* 0x00000018e2047c20 */ /* 0x004fe20008400000 */
[----:B---3--:R-:W-:Y:S01]  /*dd00*/  F2FP.SATFINITE.E4M3.F32.PACK_AB_MERGE_C R13, RZ, R0, RZ ;  /* 0x00000000ff0d723e */ /* 0x008fe200048070ff */
[----:B------:R-:W-:Y:S01]  /*dd10*/  FMUL R0, R224, UR24 ;  /* 0x00000018e0007c20 */ /* 0x000fe20008400000 */
[----:B------:R-:W-:Y:S01]  /*dd20*/  F2FP.SATFINITE.E4M3.F32.PACK_AB_MERGE_C R5, RZ, R5, RZ ;  /* 0x00000005ff05723e */ /* 0x000fe200048070ff */
[----:B------:R-:W2:Y:S01]  /*dd30*/  LDL.LU R224, [R1+0x20] ;  /* 0x0000200001e07983 */ /* 0x000ea20000300800 */
[----:B------:R-:W-:-:S02]  /*dd40*/  ISETP.LT.OR P6, PT, R34, 0xc2, !P1 ;  /* 0x000000c22200780c */ /* 0x000fc40004fc1670 */
[----:B0-----:R-:W-:Y:S01]  /*dd50*/  F2FP.SATFINITE.E4M3.F32.PACK_AB_MERGE_C R7, RZ, R3, RZ ;  /* 0x00000003ff07723e */ /* 0x001fe200048070ff */
[----:B------:R-:W-:Y:S01]  /*dd60*/  FMUL R3, R227, UR24 ;  /* 0x00000018e3037c20 */ /* 0x000fe20008400000 */
[----:B------:R0:W-:Y:S01]  /*dd70*/  @!P3 STG.E.U8 desc[UR22][R26.64+0xb8], R5 ;  /* 0x0000b8051a00b986 */ /* 0x0001e2000c101116 */
[C---:B------:R-:W-:Y:S02]  /*dd80*/  ISETP.LT.OR P3, PT, R34.reuse, 0xc1, !P0 ;  /* 0x000000c12200780c */ /* 0x040fe40004761670 */
[----:B-1----:R-:W-:Y:S01]  /*dd90*/  F2FP.SATFINITE.E4M3.F32.PACK_AB_MERGE_C R11, RZ, R2, RZ ;  /* 0x00000002ff0b723e */ /* 0x002fe200048070ff */
[----:B----4-:R-:W-:Y:S01]  /*dda0*/  FMUL R2, R225, UR24 ;  /* 0x00000018e1027c20 */ /* 0x010fe20008400000 */
[----:B------:R-:W-:Y:S01]  /*ddb0*/  @!P4 STG.E.U8 desc[UR22][R26.64+0xb9], R9 ;  /* 0x0000b9091a00c986 */ /* 0x000fe2000c101116 */
[----:B------:R-:W-:-:S03]  /*ddc0*/  ISETP.LT.OR P4, PT, R34, 0xc2, !P0 ;  /* 0x000000c22200780c */ /* 0x000fc60004781670 */
[----:B------:R-:W3:Y:S04]  /*ddd0*/  LDL.LU R225, [R1+0x24] ;  /* 0x0000240001e17983 */ /* 0x000ee80000300800 */
[----:B------:R-:W4:Y:S04]  /*dde0*/  LDL.LU R227, [R1+0x28] ;  /* 0x0000280001e37983 */ /* 0x000f280000300800 */
[----:B------:R-:W4:Y:S04]  /*ddf0*/  LDL.LU R226, [R1+0x2c] ;  /* 0x00002c0001e27983 */ /* 0x000f280000300800 */
[----:B------:R1:W-:Y:S01]  /*de00*/  @!P5 STG.E.U8 desc[UR22][R24.64+0xc0], R7 ;  /* 0x0000c0071800d986 */ /* 0x0003e2000c101116 */
[----:B------:R-:W-:-:S02]  /*de10*/  ISETP.LT.OR P5, PT, R34, 0xc9, !P1 ;  /* 0x000000c92200780c */ /* 0x000fc40004fa1670 */
[----:B0-----:R-:W-:Y:S01]  /*de20*/  F2FP.SATFINITE.E4M3.F32.PACK_AB_MERGE_C R5, RZ, R0, RZ ;  /* 0x00000000ff05723e */ /* 0x001fe200048070ff */
[----:B------:R0:W-:Y:S01]  /*de30*/  @!P6 STG.E.U8 desc[UR22][R24.64+0xc1], R11 ;  /* 0x0000c10b1800e986 */ /* 0x0001e2000c101116 */
[----:B------:R-:W-:-:S03]  /*de40*/  ISETP.LT.OR P6, PT, R34, 0xca, !P1 ;  /* 0x000000ca2200780c */ /* 0x000fc60004fc1670 */
[----:B------:R-:W-:Y:S01]  /*de50*/  @!P3 STG.E.U8 desc[UR22][R26.64+0xc0], R13 ;  /* 0x0000c00d1a00b986 */ /* 0x000fe2000c101116 */
[----:B-1----:R-:W-:-:S03]  /*de60*/  F2FP.SATFINITE.E4M3.F32.PACK_AB_MERGE_C R7, RZ, R2, RZ ;  /* 0x00000002ff07723e */ /* 0x002fc600048070ff */
[----:B------:R1:W-:Y:S01]  /*de70*/  @!P4 STG.E.U8 desc[UR22][R26.64+0xc1], R5 ;  /* 0x0000c1051a00c986 */ /* 0x0003e2000c101116 */
[C---:B------:R-:W-:Y:S02]  /*de80*/  ISETP.LT.OR P3, PT, R34.reuse, 0xc9, !P0 ;  /* 0x000000c92200780c */ /* 0x040fe40004761670 */
[C---:B------:R-:W-:Y:S01]  /*de90*/  ISETP.LT.OR P4, PT, R34.reuse, 0xca, !P0 ;  /* 0x000000ca2200780c */ /* 0x040fe20004781670 */
[----:B------:R1:W-:Y:S01]  /*dea0*/  @!P5 STG.E.U8 desc[UR22][R24.64+0xc8], R7 ;  /* 0x0000c8071800d986 */ /* 0x0003e2000c101116 */
[----:B------:R-:W-:Y:S02]  /*deb0*/  ISETP.LT.OR P5, PT, R34, 0xd1, !P1 ;  /* 0x000000d12200780c */ /* 0x000fe40004fa1670 */
[----:B------:R-:W-:Y:S02]  /*dec0*/  F2FP.SATFINITE.E4M3.F32.PACK_AB_MERGE_C R9, RZ, R3, RZ ;  /* 0x00000003ff09723e */ /* 0x000fe400048070ff */
[----:B0-----:R-:W-:-:S03]  /*ded0*/  F2FP.SATFINITE.E4M3.F32.PACK_AB_MERGE_C R11, RZ, R4, RZ ;  /* 0x00000004ff0b723e */ /* 0x001fc600048070ff */
[----:B------:R0:W-:Y:S04]  /*dee0*/  @!P6 STG.E.U8 desc[UR22][R24.64+0xc9], R9 ;  /* 0x0000c9091800e986 */ /* 0x0001e8000c101116 */
[----:B------:R-:W-:Y:S01]  /*def0*/  @!P3 STG.E.U8 desc[UR22][R26.64+0xc8], R11 ;  /* 0x0000c80b1a00b986 */ /* 0x000fe2000c101116 */
[----:B------:R-:W-:Y:S01]  /*df00*/  FMUL R2, R221, UR24 ;  /* 0x00000018dd027c20 */ /* 0x000fe20008400000 */
[----:B------:R-:W-:Y:S02]  /*df10*/  FMUL R0, R220, UR24 ;  /* 0x00000018dc007c20 */ /* 0x000fe40008400000 */
[----:B------:R-:W4:Y:S03]  /*df20*/  LDL.LU R220, [R1+0x30] ;  /* 0x0000300001dc7983 */ /* 0x000f260000300800 */
[----:B-1----:R-:W-:Y:S01]  /*df30*/  F2FP.SATFINITE.E4M3.F32.PACK_AB_MERGE_C R5, RZ, R0, RZ ;  /* 0x00000000ff05723e */ /* 0x002fe200048070ff */
[----:B------:R-:W4:Y:S01]  /*df40*/  LDL.LU R221, [R1+0x34] ;  /* 0x0000340001dd7983 */ /* 0x000f220000300800 */
[----:B------:R-:W-:Y:S01]  /*df50*/  FMUL R0, R222, UR24 ;  /* 0x00000018de007c20 */ /* 0x000fe20008400000 */
[----:B------:R-:W-:Y:S01]  /*df60*/  FMUL R3, R223, UR24 ;  /* 0x00000018df037c20 */ /* 0x000fe20008400000 */
[----:B------:R-:W-:Y:S01]  /*df70*/  F2FP.SATFINITE.E4M3.F32.PACK_AB_MERGE_C R7, RZ, R2, RZ ;  /* 0x00000002ff07723e */ /* 0x000fe200048070ff */
[----:B------:R-:W4:Y:S02]  /*df80*/  LDL.LU R223, [R1+0x38] ;  /* 0x0000380001df7983 */ /* 0x000f240000300800 */
[----:B------:R-:W-:-:S02]  /*df90*/  F2FP.SATFINITE.E4M3.F32.PACK_AB_MERGE_C R13, RZ, R0, RZ ;  /* 0x00000000ff0d723e */ /* 0x000fc400048070ff */
[----:B------:R-:W4:Y:S01]  /*dfa0*/  LDL.LU R222, [R1+0x3c] ;  /* 0x00003c0001de7983 */ /* 0x000f220000300800 */
[----:B0-----:R-:W-:-:S03]  /*dfb0*/  F2FP.SATFINITE.E4M3.F32.PACK_AB_MERGE_C R9, RZ, R3, RZ ;  /* 0x00000003ff09723e */ /* 0x001fc600048070ff */
[----:B------:R-:W-:Y:S04]  /*dfc0*/  @!P4 STG.E.U8 desc[UR22][R26.64+0xc9], R5 ;  /* 0x0000c9051a00c986 */ /* 0x000fe8000c101116 */
[----:B------:R0:W-:Y:S01]  /*dfd0*/  @!P5 STG.E.U8 desc[UR22][R24.64+0xd0], R7 ;  /* 0x0000d0071800d986 */ /* 0x0001e2000c101116 */
[----:B--2---:R-:W-:-:S03]  /*dfe0*/  FMUL R2, R224, UR24 ;  /* 0x00000018e0027c20 */ /* 0x004fc60008400000 */
[----:B------:R-:W2:Y:S01]  /*dff0*/  LDL.LU R224, [R1+0x40] ;  /* 0x0000400001e07983 */ /* 0x000ea20000300800 */
[----:B---3--:R-:W-:-:S03]  /*e000*/  FMUL R0, R225, UR24 ;  /* 0x00000018e1007c20 */ /* 0x008fc60008400000 */
[----:B------:R-:W3:Y:S01]  /*e010*/  LDL.LU R225, [R1+0x44] ;  /* 0x0000440001e17983 */ /* 0x000ee20000300800 */
[----:B----4-:R-:W-:Y:S01]  /*e020*/  FMUL R3, R227, UR24 ;  /* 0x00000018e3037c20 */ /* 0x010fe20008400000 */
[----:B0-----:R-:W-:Y:S02]  /*e030*/  F2FP.SATFINITE.E4M3.F32.PACK_AB_MERGE_C R7, RZ, R0, RZ ;  /* 0x00000000ff07723e */ /* 0x001fe400048070ff */
[----:B------:R-:W4:Y:S01]  /*e040*/  LDL.LU R227, [R1+0x48] ;  /* 0x0000480001e37983 */ /* 0x000f220000300800 */
[----:B------:R-:W-:-:S03]  /*e050*/  FMUL R0, R226, UR24 ;  /* 0x00000018e2007c20 */ /* 0x000fc60008400000 */
[----:B------:R-:W4:Y:S01]  /*e060*/  LDL.LU R226, [R1+0x4c] ;  /* 0x00004c0001e27983 */ /* 0x000f220000300800 */
[C---:B------:R-:W-:Y:S02]  /*e070*/  ISETP.LT.OR P6, PT, R34.reuse, 0xd2, !P1 ;  /* 0x000000d22200780c */ /* 0x040fe40004fc1670 */
[C---:B------:R-:W-:Y:S01]  /*e080*/  ISETP.LT.OR P4, PT, R34.reuse, 0xd2, !P0 ;  /* 0x000000d22200780c */ /* 0x040fe20004781670 */
[----:B------:R-:W4:Y:S01]  /*e090*/  LDL.LU R218, [R1+0x50] ;  /* 0x0000500001da7983 */ /* 0x000f220000300800 */
[----:B------:R-:W-:Y:S02]  /*e0a0*/  F2FP.SATFINITE.E4M3.F32.PACK_AB_MERGE_C R5, RZ, R2, RZ ;  /* 0x00000002ff05723e */ /* 0x000fe400048070ff */
[C---:B------:R-:W-:Y:S02]  /*e0b0*/  ISETP.LT.OR P3, PT, R34.reuse, 0xd1, !P0 ;  /* 0x000000d12200780c */ /* 0x040fe40004761670 */
[----:B------:R-:W-:Y:S02]  /*e0c0*/  ISETP.LT.OR P5, PT, R34, 0xd9, !P1 ;  /* 0x000000d92200780c */ /* 0x000fe40004fa1670 */
[----:B------:R-:W-:-:S03]  /*e0d0*/  F2FP.SATFINITE.E4M3.F32.PACK_AB_MERGE_C R11, RZ, R0, RZ ;  /* 0x00000000ff0b723e */ /* 0x000fc600048070ff */
[----:B------:R0:W-:Y:S01]  /*e0e0*/  @!P6 STG.E.U8 desc[UR22][R24.64+0xd1], R9 ;  /* 0x0000d1091800e986 */ /* 0x0001e2000c101116 */
[----:B------:R-:W-:-:S03]  /*e0f0*/  ISETP.LT.OR P6, PT, R34, 0xda, !P1 ;  /* 0x000000da2200780c */ /* 0x000fc60004fc1670 */
[----:B------:R1:W-:Y:S01]  /*e100*/  @!P4 STG.E.U8 desc[UR22][R26.64+0xd1], R5 ;  /* 0x0000d1051a00c986 */ /* 0x0003e2000c101116 */
[----:B------:R-:W-:-:S03]  /*e110*/  ISETP.LT.OR P4, PT, R34, 0xda, !P0 ;  /* 0x000000da2200780c */ /* 0x000fc60004781670 */
[----:B------:R-:W-:Y:S01]  /*e120*/  @!P3 STG.E.U8 desc[UR22][R26.64+0xd0], R13 ;  /* 0x0000d00d1a00b986 */ /* 0x000fe2000c101116 */
[----:B0-----:R-:W-:-:S03]  /*e130*/  F2FP.SATFINITE.E4M3.F32.PACK_AB_MERGE_C R9, RZ, R3, RZ ;  /* 0x00000003ff09723e */ /* 0x001fc600048070ff */
[----:B------:R0:W-:Y:S04]  /*e140*/  @!P5 STG.E.U8 desc[UR22][R24.64+0xd8], R7 ;  /* 0x0000d8071800d986 */ /* 0x0001e8000c101116 */
[----:B------:R0:W-:Y:S01]  /*e150*/  @!P6 STG.E.U8 desc[UR22][R24.64+0xd9], R9 ;  /* 0x0000d9091800e986 */ /* 0x0001e2000c101116 */
[----:B------:R-:W-:-:S03]  /*e160*/  FMUL R0, R220, UR24 ;  /* 0x00000018dc007c20 */ /* 0x000fc60008400000 */
[----:B------:R-:W4:Y:S01]  /*e170*/  LDL.LU R220, [R1+0x54] ;  /* 0x0000540001dc7983 */ /* 0x000f220000300800 */
[----:B------:R-:W-:-:S03]  /*e180*/  FMUL R2, R221, UR24 ;  /* 0x00000018dd027c20 */ /* 0x000fc60008400000 */
[----:B------:R-:W4:Y:S01]  /*e190*/  LDL.LU R221, [R1+0x58] ;  /* 0x0000580001dd7983 */ /* 0x000f220000300800 */
[----:B-1----:R-:W-:Y:S01]  /*e1a0*/  F2FP.SATFINITE.E4M3.F32.PACK_AB_MERGE_C R5, RZ, R0, RZ ;  /* 0x00000000ff05723e */ /* 0x002fe200048070ff */
[----:B------:R-:W-:Y:S02]  /*e1b0*/  FMUL R3, R223, UR24 ;  /* 0x00000018df037c20 */ /* 0x000fe40008400000 */
[----:B------:R-:W4:Y:S01]  /*e1c0*/  LDL.LU R223, [R1+0x5c] ;  /* 0x00005c0001df7983 */ /* 0x000f220000300800 */
[----:B0-----:R-:W-:Y:S01]  /*e1d0*/  F2FP.SATFINITE.E4M3.F32.PACK_AB_MERGE_C R7, RZ, R2, RZ ;  /* 0x00000002ff07723e */ /* 0x001fe200048070ff */
[----:B------:R-:W-:Y:S01]  /*e1e0*/  FMUL R4, R222, UR24 ;  /* 0x00000018de047c20 */ /* 0x000fe20008400000 */
[----:B------:R-:W-:Y:S01]  /*e1f0*/  F2FP.SATFINITE.E4M3.F32.PACK_AB_MERGE_C R9, RZ, R3, RZ ;  /* 0x00000003ff09723e */ /* 0x000fe200048070ff */
[----:B------:R-:W4:Y:S04]  /*e200*/  LDL.LU R222, [R1+0x60] ;  /* 0x0000600001de7983 */ /* 0x000f280000300800 */
[----:B------:R0:W-:Y:S01]  /*e210*/  @!P4 STG.E.U8 desc[UR22][R26.64+0xd9], R5 ;  /* 0x0000d9051a00c986 */ /* 0x0001e2000c101116 */
[----:B--2---:R-:W-:-:S03]  /*e220*/  FMUL R0, R224, UR24 ;  /* 0x00000018e0007c20 */ /* 0x004fc60008400000 */
[----:B------:R-:W2:Y:S02]  /*e230*/  LDL.LU R224, [R1+0x64] ;  /* 0x0000640001e07983 */ /* 0x000ea40000300800 */
[----:B0-----:R-:W-:Y:S01]  /*e240*/  F2FP.SATFINITE.E4M3.F32.PACK_AB_MERGE_C R5, RZ, R0, RZ ;  /* 0x00000000ff05723e */ /* 0x001fe200048070ff */
[----:B---3--:R-:W-:Y:S02]  /*e250*/  FMUL R2, R225, UR24 ;  /* 0x00000018e1027c20 */ /* 0x008fe40008400000 */
[----:B------:R-:W3:Y:S01]  /*e260*/  LDL.LU R225, [R1+0x68] ;  /* 0x0000680001e17983 */ /* 0x000ee20000300800 */
[----:B----4-:R-:W-:-:S03]  /*e270*/  FMUL R3, R227, UR24 ;  /* 0x00000018e3037c20 */ /* 0x010fc60008400000 */
[----:B------:R-:W4:Y:S01]  /*e280*/  LDL.LU R227, [R1+0x6c] ;  /* 0x00006c0001e37983 */ /* 0x000f220000300800 */
[----:B------:R-:W-:-:S03]  /*e290*/  FMUL R0, R226, UR24 ;  /* 0x00000018e2007c20 */ /* 0x000fc60008400000 */
[----:B------:R-:W4:Y:S01]  /*e2a0*/  LDL.LU R226, [R1+0x70] ;  /* 0x0000700001e27983 */ /* 0x000f220000300800 */
[C---:B------:R-:W-:Y:S02]  /*e2b0*/  ISETP.LT.OR P3, PT, R34.reuse, 0xd9, !P0 ;  /* 0x000000d92200780c */ /* 0x040fe40004761670 */
[C---:B------:R-:W-:Y:S02]  /*e2c0*/  ISETP.LT.OR P5, PT, R34.reuse, 0xe1, !P1 ;  /* 0x000000e12200780c */ /* 0x040fe40004fa1670 */
[C---:B------:R-:W-:Y:S02]  /*e2d0*/  ISETP.LT.OR P6, PT, R34.reuse, 0xe2, !P1 ;  /* 0x000000e22200780c */ /* 0x040fe40004fc1670 */
[----:B------:R-:W-:-:S07]  /*e2e0*/  ISETP.LT.OR P4, PT, R34, 0xe2, !P0 ;  /* 0x000000e22200780c */ /* 0x000fce0004781670 */
[----:B------:R-:W-:Y:S01]  /*e2f0*/  @!P3 STG.E.U8 desc[UR22][R26.64+0xd8], R11 ;  /* 0x0000d80b1a00b986 */ /* 0x000fe2000c101116 */
[----:B------:R-:W-:-:S03]  /*e300*/  ISETP.LT.OR P3, PT, R34, 0xe1, !P0 ;  /* 0x000000e12200780c */ /* 0x000fc60004761670 */
[----:B------:R0:W-:Y:S01]  /*e310*/  @!P5 STG.E.U8 desc[UR22][R24.64+0xe0], R7 ;  /* 0x0000e0071800d986 */ /* 0x0001e2000c101116 */
[----:B------:R-:W-:-:S03]  /*e320*/  ISETP.LT.OR P5, PT, R34, 0xe9, !P1 ;  /* 0x000000e92200780c */ /* 0x000fc60004fa1670 */
[----:B------:R1:W-:Y:S01]  /*e330*/  @!P6 STG.E.U8 desc[UR22][R24.64+0xe1], R9 ;  /* 0x0000e1091800e986 */ /* 0x0003e2000c101116 */
[----:B------:R-:W-:Y:S02]  /*e340*/  ISETP.LT.OR P6, PT, R34, 0xea, !P1 ;  /* 0x000000ea2200780c */ /* 0x000fe40004fc1670 */
[----:B------:R-:W-:Y:S01]  /*e350*/  F2FP.SATFINITE.E4M3.F32.PACK_AB_MERGE_C R13, RZ, R4, RZ ;  /* 0x00000004ff0d723e */ /* 0x000fe200048070ff */
[----:B------:R1:W-:Y:S01]  /*e360*/  @!P4 STG.E.U8 desc[UR22][R26.64+0xe1], R5 ;  /* 0x0000e1051a00c986 */ /* 0x0003e2000c101116 */
[----:B0-----:R-:W-:-:S03]  /*e370*/  F2FP.SATFINITE.E4M3.F32.PACK_AB_MERGE_C R7, RZ, R2, RZ ;  /* 0x00000002ff07723e */ /* 0x001fc600048070ff */
[----:B------:R-:W-:Y:S01]  /*e380*/  @!P3 STG.E.U8 desc[UR22][R26.64+0xe0], R13 ;  /* 0x0000e00d1a00b986 */ /* 0x000fe2000c101116 */
[----:B-1----:R-:W-:-:S03]  /*e390*/  F2FP.SATFINITE.E4M3.F32.PACK_AB_MERGE_C R9, RZ, R3, RZ ;  /* 0x00000003ff09723e */ /* 0x002fc600048070ff */
[----:B------:R0:W-:Y:S01]  /*e3a0*/  @!P5 STG.E.U8 desc[UR22][R24.64+0xe8], R7 ;  /* 0x0000e8071800d986 */ /* 0x0001e2000c101116 */
[C---:B------:R-:W-:Y:S02]  /*e3b0*/  ISETP.LT.OR P3, PT, R34.reuse, 0xe9, !P0 ;  /* 0x000000e92200780c */ /* 0x040fe40004761670 */
[C---:B------:R-:W-:Y:S01]  /*e3c0*/  ISETP.LT.OR P4, PT, R34.reuse, 0xea, !P0 ;  /* 0x000000ea2200780c */ /* 0x040fe20004781670 */
[----:B------:R1:W-:Y:S01]  /*e3d0*/  @!P6 STG.E.U8 desc[UR22][R24.64+0xe9], R9 ;  /* 0x0000e9091800e986 */ /* 0x0003e2000c101116 */
[----:B------:R-:W-:Y:S01]  /*e3e0*/  ISETP.LT.OR P5, PT, R34, 0xf1, !P1 ;  /* 0x000000f12200780c */ /* 0x000fe20004fa1670 */
[----:B------:R-:W-:Y:S01]  /*e3f0*/  FMUL R2, R218, UR24 ;  /* 0x00000018da027c20 */ /* 0x000fe20008400000 */
[----:B------:R-:W-:Y:S02]  /*e400*/  ISETP.LT.OR P6, PT, R34, 0xf2, !P1 ;  /* 0x000000f22200780c */ /* 0x000fe40004fc1670 */
[----:B------:R-:W-:Y:S02]  /*e410*/  F2FP.SATFINITE.E4M3.F32.PACK_AB_MERGE_C R11, RZ, R0, RZ ;  /* 0x00000000ff0b723e */ /* 0x000fe400048070ff */
[----:B------:R-:W-:-:S03]  /*e420*/  F2FP.SATFINITE.E4M3.F32.PACK_AB_MERGE_C R5, RZ, R2, RZ ;  /* 0x00000002ff05723e */ /* 0x000fc600048070ff */
[----:B------:R-:W-:Y:S01]  /*e430*/  @!P3 STG.E.U8 desc[UR22][R26.64+0xe8], R11 ;  /* 0x0000e80b1a00b986 */ /* 0x000fe2000c101116 */
[----:B------:R-:W-:-:S03]  /*e440*/  ISETP.LT.OR P3, PT, R34, 0xf1, !P0 ;  /* 0x000000f12200780c */ /* 0x000fc60004761670 */
[----:B------:R-:W-:Y:S01]  /*e450*/  @!P4 STG.E.U8 desc[UR22][R26.64+0xe9], R5 ;  /* 0x0000e9051a00c986 */ /* 0x000fe2000c101116 */
[C---:B------:R-:W-:Y:S02]  /*e460*/  ISETP.LT.OR P4, PT, R34.reuse, 0xf9, !P1 ;  /* 0x000000f92200780c */ /* 0x040fe40004f81670 */
[----:B------:R-:W-:Y:S01]  /*e470*/  ISETP.LT.OR P1, PT, R34, 0xfa, !P1 ;  /* 0x000000fa2200780c */ /* 0x000fe20004f21670 */
[----:B------:R-:W-:Y:S01]  /*e480*/  FMUL R0, R220, UR24 ;  /* 0x00000018dc007c20 */ /* 0x000fe20008400000 */
[----:B------:R-:W-:-:S04]  /*e490*/  FMUL R3, R221, UR24 ;  /* 0x00000018dd037c20 */ /* 0x000fc80008400000 */
[----:B0-----:R-:W-:Y:S02]  /*e4a0*/  F2FP.SATFINITE.E4M3.F32.PACK_AB_MERGE_C R7, RZ, R0, RZ ;  /* 0x00000000ff07723e */ /* 0x001fe400048070ff */
[----:B-1----:R-:W-:Y:S01]  /*e4b0*/  F2FP.SATFINITE.E4M3.F32.PACK_AB_MERGE_C R9, RZ, R3, RZ ;  /* 0x00000003ff09723e */ /* 0x002fe200048070ff */
[----:B------:R-:W-:Y:S02]  /*e4c0*/  FMUL R0, R223, UR24 ;  /* 0x00000018df007c20 */ /* 0x000fe40008400000 */
[----:B------:R0:W-:Y:S01]  /*e4d0*/  @!P5 STG.E.U8 desc[UR22][R24.64+0xf0], R7 ;  /* 0x0000f0071800d986 */ /* 0x0001e2000c101116 */
[----:B------:R-:W-:-:S03]  /*e4e0*/  ISETP.LT.OR P5, PT, R34, 0xf2, !P0 ;  /* 0x000000f22200780c */ /* 0x000fc600047a1670 */
[----:B------:R1:W-:Y:S01]  /*e4f0*/  @!P6 STG.E.U8 desc[UR22][R24.64+0xf1], R9 ;  /* 0x0000f1091800e986 */ /* 0x0003e2000c101116 */
[----:B------:R-:W-:Y:S02]  /*e500*/  ISETP.LT.OR P6, PT, R34, 0xf9, !P0 ;  /* 0x000000f92200780c */ /* 0x000fe400047c1670 */
[----:B------:R-:W-:Y:S01]  /*e510*/  F2FP.SATFINITE.E4M3.F32.PACK_AB_MERGE_C R13, RZ, R0, RZ ;  /* 0x00000000ff0d723e */ /* 0x000fe200048070ff */
[----:B------:R-:W-:Y:S01]  /*e520*/  FMUL R0, R222, UR24 ;  /* 0x00000018de007c20 */ /* 0x000fe20008400000 */
[----:B------:R-:W-:Y:S01]  /*e530*/  ISETP.LT.OR P0, PT, R34, 0xfa, !P0 ;  /* 0x000000fa2200780c */ /* 0x000fe20004701670 */
[----:B--2---:R-:W-:-:S03]  /*e540*/  FMUL R2, R224, UR24 ;  /* 0x00000018e0027c20 */ /* 0x004fc60008400000 */
[----:B0-----:R-:W-:Y:S02]  /*e550*/  F2FP.SATFINITE.E4M3.F32.PACK_AB_MERGE_C R7, RZ, R0, RZ ;  /* 0x00000000ff07723e */ /* 0x001fe400048070ff */
[----:B-1----:R-:W-:Y:S01]  /*e560*/  F2FP.SATFINITE.E4M3.F32.PACK_AB_MERGE_C R9, RZ, R2, RZ ;  /* 0x00000002ff09723e */ /* 0x002fe200048070ff */
[----:B---3--:R-:W-:Y:S01]  /*e570*/  FMUL R3, R225, UR24 ;  /* 0x00000018e1037c20 */ /* 0x008fe20008400000 */
[----:B----4-:R-:W-:Y:S01]  /*e580*/  FMUL R4, R227, UR24 ;  /* 0x00000018e3047c20 */ /* 0x010fe20008400000 */
[----:B------:R-:W-:-:S03]  /*e590*/  FMUL R5, R226, UR24 ;  /* 0x00000018e2057c20 */ /* 0x000fc60008400000 */
[----:B------:R-:W-:Y:S02]  /*e5a0*/  F2FP.SATFINITE.E4M3.F32.PACK_AB_MERGE_C R3, RZ, R3, RZ ;  /* 0x00000003ff03723e */ /* 0x000fe400048070ff */
[----:B------:R-:W-:Y:S02]  /*e5b0*/  F2FP.SATFINITE.E4M3.F32.PACK_AB_MERGE_C R11, RZ, R4, RZ ;  /* 0x00000004ff0b723e */ /* 0x000fe400048070ff */
[----:B------:R-:W-:Y:S01]  /*e5c0*/  F2FP.SATFINITE.E4M3.F32.PACK_AB_MERGE_C R5, RZ, R5, RZ ;  /* 0x00000005ff05723e */ /* 0x000fe200048070ff */
[----:B------:R0:W-:Y:S04]  /*e5d0*/  @!P3 STG.E.U8 desc[UR22][R26.64+0xf0], R13 ;  /* 0x0000f00d1a00b986 */ /* 0x0001e8000c101116 */
[----:B------:R0:W-:Y:S04]  /*e5e0*/  @!P5 STG.E.U8 desc[UR22][R26.64+0xf1], R7 ;  /* 0x0000f1071a00d986 */ /* 0x0001e8000c101116 */
[----:B------:R0:W-:Y:S04]  /*e5f0*/  @!P4 STG.E.U8 desc[UR22][R24.64+0xf8], R9 ;  /* 0x0000f8091800c986 */ /* 0x0001e8000c101116 */
[----:B------:R0:W-:Y:S04]  /*e600*/  @!P1 STG.E.U8 desc[UR22][R24.64+0xf9], R3 ;  /* 0x0000f90318009986 */ /* 0x0001e8000c101116 */
[----:B------:R0:W-:Y:S04]  /*e610*/  @!P6 STG.E.U8 desc[UR22][R26.64+0xf8], R11 ;  /* 0x0000f80b1a00e986 */ /* 0x0001e8000c101116 */
[----:B------:R0:W-:Y:S02]  /*e620*/  @!P0 STG.E.U8 desc[UR22][R26.64+0xf9], R5 ;  /* 0x0000f9051a008986 */ /* 0x0001e4000c101116 */
.L_x_293:
[----:B------:R-:W-:Y:S05]  /*e630*/  BSYNC B0 ;  /* 0x0000000000007941 */ /* 0x000fea0003800000 */
.L_x_35:
[----:B------:R-:W2:Y:S01]  /*e640*/  LDL.LU R22, [R1+0x78] ;  /* 0x0000780001167983 */ /* 0x000ea20000300800 */
[----:B0----5:R-:W-:Y:S01]  /*e650*/  IMAD.U32 R3, RZ, RZ, UR18 ;  /* 0x00000012ff037e24 */ /* 0x021fe2000f8e00ff */
[----:B------:R-:W-:Y:S02]  /*e660*/  ULDC.64 UR6, c[0x0][0x650] ;  /* 0x0001940000067ab9 */ /* 0x000fe40000000a00 */
[----:B------:R-:W3:Y:S01]  /*e670*/  LDL.LU R19, [R1+0x7c] ;  /* 0x00007c0001137983 */ /* 0x000ee20000300800 */
[----:B------:R-:W-:Y:S01]  /*e680*/  IMAD.U32 R0, RZ, RZ, UR20 ;  /* 0x00000014ff007e24 */ /* 0x000fe2000f8e00ff */
[----:B------:R0:W-:Y:S01]  /*e690*/  SYNCS.ARRIVE.TRANS64.A1T0 RZ, [R3+UR28], RZ ;  /* 0x000000ff03ff79a7 */ /* 0x0001e2000810001c */
[----:B------:R-:W-:Y:S02]  /*e6a0*/  IMAD.U32 R2, RZ, RZ, UR20 ;  /* 0x00000014ff027e24 */ /* 0x000fe4000f8e00ff */
[----:B------:R-:W-:Y:S02]  /*e6b0*/  IMAD.MOV.U32 R4, RZ, RZ, -0x1 ;  /* 0xffffffffff047424 */ /* 0x000fe400078e00ff */
[----:B0-----:R-:W-:Y:S01]  /*e6c0*/  IMAD.U32 R3, RZ, RZ, UR15 ;  /* 0x0000000fff037e24 */ /* 0x001fe2000f8e00ff */
[----:B---3--:R-:W-:-:S02]  /*e6d0*/  LEA R19, P0, R0, R19, 0x1 ;  /* 0x0000001300137211 */ /* 0x008fc400078008ff */
[----:B------:R-:W-:Y:S02]  /*e6e0*/  PRMT R0, RZ, 0x7610, R0 ;  /* 0x00007610ff007816 */ /* 0x000fe40000000000 */
[----:B--2---:R-:W-:Y:S01]  /*e6f0*/  LEA.HI.X R22, R2, R22, R3, 0x1, P0 ;  /* 0x0000001602167211 */ /* 0x004fe200000f0c03 */
[----:B------:R-:W-:Y:S01]  /*e700*/  IMAD.MOV.U32 R2, RZ, RZ, -0x1 ;  /* 0xffffffffff027424 */ /* 0x000fe200078e00ff */
[----:B------:R0:W-:Y:S01]  /*e710*/  STL [R1+0x7c], R19 ;  /* 0x00007c1301007387 */ /* 0x0001e20000100800 */
[----:B------:R-:W-:Y:S01]  /*e720*/  IMAD.MOV.U32 R3, RZ, RZ, -0x1 ;  /* 0xffffffffff037424 */ /* 0x000fe200078e00ff */
[----:B------:R-:W-:Y:S02]  /*e730*/  ISETP.GE.U32.AND P0, PT, R19, UR6, PT ;  /* 0x0000000613007c0c */ /* 0x000fe4000bf06070 */
[----:B------:R0:W-:Y:S02]  /*e740*/  STL [R1+0x78], R22 ;  /* 0x0000781601007387 */ /* 0x0001e40000100800 */
[----:B------:R-:W-:-:S02]  /*e750*/  ISETP.GE.U32.AND.EX P0, PT, R22, UR7, PT, P0 ;  /* 0x0000000716007c0c */ /* 0x000fc4000bf06100 */
[----:B------:R0:W-:Y:S04]  /*e760*/  STL [R1+0x80], R4 ;  /* 0x0000800401007387 */ /* 0x0001e80000100800 */
[----:B------:R0:W-:Y:S04]  /*e770*/  STL [R1+0x74], R2 ;  /* 0x0000740201007387 */ /* 0x0001e80000100800 */
[----:B------:R0:W-:Y:S03]  /*e780*/  STL [R1+0x84], R3 ;  /* 0x0000840301007387 */ /* 0x0001e60000100800 */
[----:B------:R-:W-:Y:S05]  /*e790*/  @P0 BRA `(.L_x_294) ;  /* 0x0000000400740947 */ /* 0x000fea0003800000 */
[----:B------:R-:W2:Y:S01]  /*e7a0*/  S2R R14, SR_CTAID.X ;  /* 0x00000000000e7919 */ /* 0x000ea20000002500 */
[----:B------:R-:W3:Y:S01]  /*e7b0*/  LDC.64 R8, c[0x0][0x628] ;  /* 0x00018a00ff087b82 */ /* 0x000ee20000000a00 */
[----:B------:R-:W-:Y:S01]  /*e7c0*/  ULDC UR6, c[0x0][0x150] ;  /* 0x0000540000067ab9 */ /* 0x000fe20000000800 */
[----:B------:R-:W-:Y:S01]  /*e7d0*/  IMAD.MOV.U32 R6, RZ, RZ, R19 ;  /* 0x000000ffff067224 */ /* 0x000fe200078e0013 */
[----:B------:R-:W0:Y:S01]  /*e7e0*/  S2R R16, SR_CTAID.Y ;  /* 0x0000000000107919 */ /* 0x000e220000002600 */
[----:B------:R-:W-:-:S04]  /*e7f0*/  IMAD.MOV.U32 R7, RZ, RZ, R22 ;  /* 0x000000ffff077224 */ /* 0x000fc800078e0016 */
[----:B------:R-:W0:Y:S08]  /*e800*/  LDC R17, c[0x0][0x144] ;  /* 0x00005100ff117b82 */ /* 0x000e300000000800 */
[----:B------:R-:W0:Y:S08]  /*e810*/  LDC R10, c[0x0][0x630] ;  /* 0x00018c00ff0a7b82 */ /* 0x000e300000000800 */
[----:B------:R-:W0:Y:S01]  /*e820*/  LDC.64 R12, c[0x0][0x620] ;  /* 0x00018800ff0c7b82 */ /* 0x000e220000000a00 */
[----:B---3--:R-:W-:-:S04]  /*e830*/  ISETP.NE.U32.AND P0, PT, R8, RZ, PT ;  /* 0x000000ff0800720c */ /* 0x008fc80003f05070 */
[----:B------:R-:W-:Y:S02]  /*e840*/  ISETP.NE.AND.EX P0, PT, R9, RZ, PT, P0 ;  /* 0x000000ff0900720c */ /* 0x000fe40003f05300 */
[----:B--2---:R-:W-:-:S05]  /*e850*/  I2FP.F32.U32 R0, R14 ;  /* 0x0000000e00007245 */ /* 0x004fca0000201000 */
[----:B------:R-:W-:-:S04]  /*e860*/  FMUL R0, R0, UR6 ;  /* 0x0000000600007c20 */ /* 0x000fc80008400000 */
[----:B------:R2:W3:Y:S02]  /*e870*/  F2I.U32.TRUNC.NTZ R15, R0 ;  /* 0x00000000000f7305 */ /* 0x0004e4000020f000 */
[----:B------:R-:W-:Y:S05]  /*e880*/  @!P0 BRA `(.L_x_295) ;  /* 0x0000000000288947 */ /* 0x000fea0003800000 */
[----:B--2---:R-:W2:Y:S02]  /*e890*/  LDC R0, c[0x0][0x634] ;  /* 0x00018d00ff007b82 */ /* 0x004ea40000000800 */
[----:B--2---:R-:W-:-:S05]  /*e8a0*/  IADD3 R7, P0, R19, R0, RZ ;  /* 0x0000000013077210 */ /* 0x004fca0007f1e0ff */
[----:B------:R-:W-:-:S04]  /*e8b0*/  IMAD.X R11, RZ, RZ, R22, P0 ;  /* 0x000000ffff0b7224 */ /* 0x000fc800000e0616 */
[----:B0-----:R-:W-:-:S04]  /*e8c0*/  IMAD.WIDE.U32 R2, R11, R8, RZ ;  /* 0x000000080b027225 */ /* 0x001fc800078e00ff */
[----:B------:R-:W-:-:S04]  /*e8d0*/  IMAD.WIDE.U32 R4, P0, R7, R9, R2 ;  /* 0x0000000907047225 */ /* 0x000fc80007800002 */
[----:B------:R-:W-:-:S04]  /*e8e0*/  IMAD.WIDE.U32 R2, R7, R8, RZ ;  /* 0x0000000807027225 */ /* 0x000fc800078e00ff */
[----:B------:R-:W-:Y:S01]  /*e8f0*/  IMAD.X R7, RZ, RZ, RZ, P0 ;  /* 0x000000ffff077224 */ /* 0x000fe200000e06ff */
[----:B------:R-:W-:Y:S01]  /*e900*/  IADD3 RZ, P0, R3, R4, RZ ;  /* 0x0000000403ff7210 */ /* 0x000fe20007f1e0ff */
[----:B------:R-:W-:-:S04]  /*e910*/  IMAD.MOV.U32 R6, RZ, RZ, R5 ;  /* 0x000000ffff067224 */ /* 0x000fc800078e0005 */
[----:B------:R-:W-:-:S08]  /*e920*/  IMAD.WIDE.U32.X R6, R11, R9, R6, P0 ;  /* 0x000000090b067225 */ /* 0x000fd000000e0406 */
.L_x_295:
[-CC-:B0-----:R-:W-:Y:S01]  /*e930*/  SHF.R.U64 R11, R6, R10.reuse, R7.reuse ;  /* 0x0000000a060b7219 */ /* 0x181fe20000001207 */
[----:B------:R-:W0:Y:S01]  /*e940*/  LDC.64 R20, c[0x0][0x640] ;  /* 0x00019000ff147b82 */ /* 0x000e220000000a00 */
[----:B--2---:R-:W-:Y:S01]  /*e950*/  SHF.R.U32.HI R0, RZ, R10, R7 ;  /* 0x0000000aff007219 */ /* 0x004fe20000011607 */
[----:B------:R-:W-:Y:S01]  /*e960*/  IMAD.MOV.U32 R2, RZ, RZ, R19 ;  /* 0x000000ffff027224 */ /* 0x000fe200078e0013 */
[----:B------:R-:W-:Y:S01]  /*e970*/  IADD3 R5, P0, RZ, -R11, RZ ;  /* 0x8000000bff057210 */ /* 0x000fe20007f1e0ff */
[----:B---3--:R-:W-:Y:S01]  /*e980*/  IMAD.MOV R15, RZ, RZ, -R15 ;  /* 0x000000ffff0f7224 */ /* 0x008fe200078e0a0f */
[----:B------:R-:W-:Y:S01]  /*e990*/  ULDC UR6, c[0x0][0x154] ;  /* 0x0000550000067ab9 */ /* 0x000fe20000000800 */
[----:B------:R-:W-:Y:S02]  /*e9a0*/  IMAD.MOV.U32 R7, RZ, RZ, 0x1 ;  /* 0x00000001ff077424 */ /* 0x000fe400078e00ff */
[----:B------:R-:W2:Y:S01]  /*e9b0*/  LDC R4, c[0x0][0x618] ;  /* 0x00018600ff047b82 */ /* 0x000ea20000000800 */
[----:B------:R-:W-:-:S02]  /*e9c0*/  IMAD.X R3, RZ, RZ, ~R0, P0 ;  /* 0x000000ffff037224 */ /* 0x000fc400000e0e00 */
[----:B------:R-:W-:Y:S02]  /*e9d0*/  IMAD R17, R17, R15, R14 ;  /* 0x0000000f11117224 */ /* 0x000fe400078e020e */
[-C--:B------:R-:W-:Y:S02]  /*e9e0*/  IMAD R0, R3, R12.reuse, RZ ;  /* 0x0000000c03007224 */ /* 0x080fe400078e02ff */
[----:B------:R-:W-:Y:S01]  /*e9f0*/  IMAD.MOV.U32 R3, RZ, RZ, R22 ;  /* 0x000000ffff037224 */ /* 0x000fe200078e0016 */
[----:B------:R-:W3:Y:S01]  /*ea00*/  LDC R6, c[0x0][0x608] ;  /* 0x00018200ff067b82 */ /* 0x000ee20000000800 */
[----:B------:R-:W-:-:S04]  /*ea10*/  IMAD.WIDE.U32 R2, R5, R12, R2 ;  /* 0x0000000c05027225 */ /* 0x000fc800078e0002 */
[----:B------:R-:W-:-:S03]  /*ea20*/  IMAD R5, R5, R13, R0 ;  /* 0x0000000d05057224 */ /* 0x000fc600078e0200 */
[----:B------:R-:W5:Y:S01]  /*ea30*/  LDC R18, c[0x0][0x658] ;  /* 0x00019600ff127b82 */ /* 0x000f620000000800 */
[----:B------:R-:W-:Y:S01]  /*ea40*/  I2FP.F32.U32 R0, R16 ;  /* 0x0000001000007245 */ /* 0x000fe20000201000 */
[----:B------:R-:W-:Y:S01]  /*ea50*/  IMAD.IADD R3, R3, 0x1, R5 ;  /* 0x0000000103037824 */ /* 0x000fe200078e0205 */
[----:B0-----:R-:W-:Y:S01]  /*ea60*/  ISETP.NE.U32.AND P0, PT, R20, RZ, PT ;  /* 0x000000ff1400720c */ /* 0x001fe20003f05070 */
[----:B------:R-:W-:Y:S02]  /*ea70*/  IMAD.MOV.U32 R5, RZ, RZ, -0x1 ;  /* 0xffffffffff057424 */ /* 0x000fe400078e00ff */
[----:B------:R-:W-:Y:S02]  /*ea80*/  FMUL R0, R0, UR6 ;  /* 0x0000000600007c20 */ /* 0x000fe40008400000 */
[----:B------:R-:W0:Y:S01]  /*ea90*/  LDC R15, c[0x0][0x148] ;  /* 0x00005200ff0f7b82 */ /* 0x000e220000000800 */
[----:B--2---:R-:W-:Y:S01]  /*eaa0*/  SHF.R.U64 R10, R2, R4, R3 ;  /* 0x00000004020a7219 */ /* 0x004fe20000001203 */
[----:B------:R2:W0:Y:S01]  /*eab0*/  F2I.U32.TRUNC.NTZ R13, R0 ;  /* 0x00000000000d7305 */ /* 0x000422000020f000 */
[----:B------:R-:W-:-:S02]  /*eac0*/  ISETP.NE.AND.EX P0, PT, R21, RZ, PT, P0 ;  /* 0x000000ff1500720c */ /* 0x000fc40003f05300 */
[----:B------:R-:W-:-:S03]  /*ead0*/  SHF.R.U32.HI R3, RZ, R4, R3 ;  /* 0x00000004ff037219 */ /* 0x000fc60000011603 */
[----:B------:R-:W0:Y:S01]  /*eae0*/  LDC R14, c[0x0][0x600] ;  /* 0x00018000ff0e7b82 */ /* 0x000e220000000800 */
[-CC-:B---3--:R-:W-:Y:S02]  /*eaf0*/  SHF.R.U64 R8, R10, R6.reuse, R3.reuse ;  /* 0x000000060a087219 */ /* 0x188fe40000001203 */
[----:B------:R-:W-:-:S05]  /*eb00*/  SHF.R.U32.HI R3, RZ, R6, R3 ;  /* 0x00000006ff037219 */ /* 0x000fca0000011603 */
[----:B------:R-:W3:Y:S01]  /*eb10*/  LDC R22, c[0x0][0x648] ;  /* 0x00019200ff167b82 */ /* 0x000ee20000000800 */
[-CC-:B-----5:R-:W-:Y:S02]  /*eb20*/  SHF.R.U64 R12, R8, R18.reuse, R3.reuse ;  /* 0x00000012080c7219 */ /* 0x1a0fe40000001203 */
[-C--:B------:R-:W-:Y:S02]  /*eb30*/  SHF.L.U32 R5, R5, R18.reuse, RZ ;  /* 0x0000001205057219 */ /* 0x080fe400000006ff */
[-C--:B------:R-:W-:Y:S01]  /*eb40*/  SHF.R.U32.HI R3, RZ, R18.reuse, R3 ;  /* 0x00000012ff037219 */ /* 0x080fe20000011603 */
[----:B------:R-:W-:Y:S01]  /*eb50*/  IMAD.MOV.U32 R2, RZ, RZ, R12 ;  /* 0x000000ffff027224 */ /* 0x000fe200078e000c */
[----:B------:R-:W-:Y:S01]  /*eb60*/  SHF.L.U32 R18, R7, R18, RZ ;  /* 0x0000001207127219 */ /* 0x000fe200000006ff */
[----:B------:R-:W0:Y:S01]  /*eb70*/  LDC R23, c[0x0][0x638] ;  /* 0x00018e00ff177b82 */ /* 0x000e220000000800 */
[----:B------:R-:W-:-:S07]  /*eb80*/  LOP3.LUT R19, RZ, R5, RZ, 0x33, !PT ;  /* 0x00000005ff137212 */ /* 0x000fce00078e33ff */
[----:B-1--4-:R-:W1:Y:S01]  /*eb90*/  LDC R24, c[0x0][0x610] ;  /* 0x00018400ff187b82 */ /* 0x012e620000000800 */
[----:B--2---:R-:W-:Y:S05]  /*eba0*/  @!P0 BRA `(.L_x_296) ;  /* 0x0000000000288947 */ /* 0x004fea0003800000 */
        /* <DEDUP_REMOVED lines=10> */
.L_x_296:
[----:B---3--:R-:W-:Y:S01]  /*ec50*/  SHF.R.U64 R0, R2, R22, R3 ;  /* 0x0000001602007219 */ /* 0x008fe20000001203 */
[----:B0-----:R-:W-:Y:S01]  /*ec60*/  VIADD R7, R14, 0xffffffff ;  /* 0xffffffff0e077836 */ /* 0x001fe20000000000 */
[----:B------:R-:W-:Y:S01]  /*ec70*/  LOP3.LUT R5, R8, R19, RZ, 0xc0, !PT ;  /* 0x0000001308057212 */ /* 0x000fe200078ec0ff */
[----:B------:R-:W-:Y:S02]  /*ec80*/  IMAD.MOV R13, RZ, RZ, -R13 ;  /* 0x000000ffff0d7224 */ /* 0x000fe400078e0a0d */
[----:B------:R-:W-:Y:S02]  /*ec90*/  IMAD.MOV R3, RZ, RZ, -R0 ;  /* 0x000000ffff037224 */ /* 0x000fe400078e0a00 */
[----:B------:R-:W-:Y:S01]  /*eca0*/  IMAD R2, R18, R0, R5 ;  /* 0x0000000012027224 */ /* 0x000fe200078e0205 */
[----:B------:R-:W-:Y:S01]  /*ecb0*/  LOP3.LUT R5, R10, R7, RZ, 0xc0, !PT ;  /* 0x000000070a057212 */ /* 0x000fe200078ec0ff */
[----:B------:R-:W-:Y:S02]  /*ecc0*/  @P2 IMAD R17, R15, R13, R16 ;  /* 0x0000000d0f112224 */ /* 0x000fe400078e0210 */
[----:B------:R-:W-:-:S02]  /*ecd0*/  IMAD R0, R3, R23, R12 ;  /* 0x0000001703007224 */ /* 0x000fc400078e020c */
[----:B------:R-:W-:Y:S02]  /*ece0*/  IMAD.MOV.U32 R4, RZ, RZ, 0x1 ;  /* 0x00000001ff047424 */ /* 0x000fe400078e00ff */
[----:B-1----:R-:W-:Y:S02]  /*ecf0*/  IMAD R2, R2, R24, R17 ;  /* 0x0000001802027224 */ /* 0x002fe400078e0211 */
[----:B------:R-:W-:Y:S01]  /*ed00*/  IMAD R3, R0, R14, R5 ;  /* 0x0000000e00037224 */ /* 0x000fe200078e0205 */
[----:B------:R-:W-:-:S04]  /*ed10*/  PRMT R0, R4, 0x7610, R0 ;  /* 0x0000761004007816 */ /* 0x000fc80000000000 */
[----:B------:R-:W-:Y:S02]  /*ed20*/  SEL R4, R3, R2, !P2 ;  /* 0x0000000203047207 */ /* 0x000fe40005000000 */
[----:B------:R-:W-:-:S03]  /*ed30*/  SEL R2, R2, R3, !P2 ;  /* 0x0000000302027207 */ /* 0x000fc60005000000 */
[----:B------:R2:W-:Y:S04]  /*ed40*/  STL [R1+0x84], R4 ;  /* 0x0000840401007387 */ /* 0x0005e80000100800 */
[----:B------:R2:W-:Y:S04]  /*ed50*/  STL [R1+0x74], R11 ;  /* 0x0000740b01007387 */ /* 0x0005e80000100800 */
[----:B------:R2:W-:Y:S02]  /*ed60*/  STL [R1+0x80], R2 ;  /* 0x0000800201007387 */ /* 0x0005e40000100800 */
.L_x_294:
[----:B------:R-:W-:Y:S01]  /*ed70*/  LOP3.LUT P0, RZ, R0, 0xff, RZ, 0xc0, !PT ;  /* 0x000000ff00ff7812 */ /* 0x000fe2000780c0ff */
[----:B------:R-:W-:-:S12]  /*ed80*/  ULOP3.LUT UR29, UR29, 0x1, URZ, 0x3c, !UPT ;  /* 0x000000011d1d7892 */ /* 0x000fd8000f8e3c3f */
[----:B------:R-:W-:Y:S05]  /*ed90*/  @P0 BRA `(.L_x_297) ;  /* 0xffffff2400ec0947 */ /* 0x000fea000383ffff */
[----:B------:R-:W-:Y:S05]  /*eda0*/  EXIT ;  /* 0x000000000000794d */ /* 0x000fea0003800000 */
.L_x_13:
[----:B------:R-:W-:-:S08]  /*edb0*/  ISETP.NE.AND P0, PT, RZ, UR6, PT ;  /* 0x00000006ff007c0c */ /* 0x000fd0000bf05270 */
[----:B0123--:R-:W0:-:S00]  /*edc0*/  USETMAXREG.DEALLOC.CTAPOOL 0x28 ;  /* 0x00000028000079c8 */ /* 0x00fe0000080e0500 */
[----:B------:R-:W-:Y:S05]  /*edd0*/  @P0 EXIT ;  /* 0x000000000000094d */ /* 0x000fea0003800000 */
[----:B0-----:R-:W-:Y:S01]  /*ede0*/  LOP3.LUT P0, RZ, R0, 0xff, RZ, 0xc0, !PT ;  /* 0x000000ff00ff7812 */ /* 0x001fe2000780c0ff */
[----:B------:R-:W-:Y:S02]  /*edf0*/  IMAD.MOV.U32 R0, RZ, RZ, 0x1 ;  /* 0x00000001ff007424 */ /* 0x000fe400078e00ff */
[----:B------:R-:W-:-:S10]  /*ee00*/  IMAD.MOV.U32 R8, RZ, RZ, RZ ;  /* 0x000000ffff087224 */ /* 0x000fd400078e00ff */
[----:B------:R-:W-:Y:S05]  /*ee10*/  @!P0 BRA `(.L_x_298) ;  /* 0x0000000c00408947 */ /* 0x000fea0003800000 */
[----:B------:R-:W-:Y:S01]  /*ee20*/  LOP3.LUT P0, RZ, R2, 0x1f, RZ, 0xc0, !PT ;  /* 0x0000001f02ff7812 */ /* 0x000fe2000780c0ff */
[----:B------:R-:W-:Y:S01]  /*ee30*/  ULDC UR5, c[0x0][0x658] ;  /* 0x0001960000057ab9 */ /* 0x000fe20000000800 */
[----:B------:R-:W-:Y:S01]  /*ee40*/  UMOV UR6, 0xffffffff ;  /* 0xffffffff00067882 */ /* 0x000fe20000000000 */
[----:B------:R-:W-:Y:S01]  /*ee50*/  BSSY B0, `(.L_x_298) ;  /* 0x00000cc000007945 */ /* 0x000fe20003800000 */
[----:B------:R-:W-:Y:S01]  /*ee60*/  USHF.L.U32 UR6, UR6, UR5, URZ ;  /* 0x0000000506067299 */ /* 0x000fe2000800063f */
[C---:B------:R-:W-:Y:S01]  /*ee70*/  ISETP.NE.AND P3, PT, R3.reuse, RZ, PT ;  /* 0x000000ff0300720c */ /* 0x040fe20003f65270 */
[----:B------:R-:W-:Y:S01]  /*ee80*/  IMAD.MOV.U32 R9, RZ, RZ, 0x1 ;  /* 0x00000001ff097424 */ /* 0x000fe200078e00ff */
[----:B------:R-:W-:Y:S01]  /*ee90*/  ISETP.NE.OR P0, PT, R3, RZ, !P0 ;  /* 0x000000ff0300720c */ /* 0x000fe20004705670 */
[----:B------:R-:W-:Y:S01]  /*eea0*/  IMAD.MOV.U32 R0, RZ, RZ, 0x1 ;  /* 0x00000001ff007424 */ /* 0x000fe200078e00ff */
[----:B------:R-:W-:Y:S01]  /*eeb0*/  ULDC UR4, c[0x0][0x600] ;  /* 0x0001800000047ab9 */ /* 0x000fe20000000800 */
[----:B------:R-:W-:Y:S01]  /*eec0*/  IMAD.MOV.U32 R8, RZ, RZ, RZ ;  /* 0x000000ffff087224 */ /* 0x000fe200078e00ff */
[----:B------:R-:W-:Y:S01]  /*eed0*/  UMOV UR7, 0x1 ;  /* 0x0000000100077882 */ /* 0x000fe20000000000 */
[----:B------:R-:W-:-:S02]  /*eee0*/  UIADD3 UR26, UR14, 0x1, URZ ;  /* 0x000000010e1a7890 */ /* 0x000fc4000fffe03f */
[----:B------:R-:W-:Y:S02]  /*eef0*/  ULOP3.LUT UR27, UR13, 0x2, URZ, 0xfc, !UPT ;  /* 0x000000020d1b7892 */ /* 0x000fe4000f8efc3f */
[----:B------:R-:W-:Y:S02]  /*ef00*/  UIADD3 UR18, UR4, -0x1, URZ ;  /* 0xffffffff04127890 */ /* 0x000fe4000fffe03f */
[----:B------:R-:W-:Y:S02]  /*ef10*/  USHF.L.U32 UR22, UR7, UR5, URZ ;  /* 0x0000000507167299 */ /* 0x000fe4000800063f */
[----:B------:R-:W-:Y:S01]  /*ef20*/  ULOP3.LUT UR19, URZ, UR6, URZ, 0x33, !UPT ;  /* 0x000000063f137292 */ /* 0x000fe2000f8e333f */
[----:B------:R-:W-:-:S11]  /*ef30*/  ULDC.64 UR24, c[0x0][0x198] ;  /* 0x0000660000187ab9 */ /* 0x000fd60000000a00 */
.L_x_310:
[----:B------:R-:W-:-:S03]  /*ef40*/  UMOV UR4, 0xffffffff ;  /* 0xffffffff00047882 */ /* 0x000fc60000000000 */
[----:B01----:R-:W-:Y:S05]  /*ef50*/  BRA.DIV UR4, `(.L_x_299) ;  /* 0x0000001204407947 */ /* 0x003fea000b800000 */
[----:B------:R-:W-:-:S13]  /*ef60*/  ELECT P1, URZ, PT ;  /* 0x00000000003f782f */ /* 0x000fda0003820000 */
.L_x_324:
[----:B------:R-:W0:Y:S01]  /*ef70*/  LDC R2, c[0x0][0x28c] ;  /* 0x0000a300ff027b82 */ /* 0x000e220000000800 */
[----:B------:R-:W-:Y:S01]  /*ef80*/  BSSY B1, `(.L_x_300) ;  /* 0x000003b000017945 */ /* 0x000fe20003800000 */
[----:B0-----:R-:W-:-:S13]  /*ef90*/  ISETP.LT.OR P1, PT, R2, 0x1, !P1 ;  /* 0x000000010200780c */ /* 0x001fda0004f21670 */
[----:B------:R-:W-:Y:S05]  /*efa0*/  @P1 BRA `(.L_x_301) ;  /* 0x0000000000e01947 */ /* 0x000fea0003800000 */
[----:B------:R-:W2:Y:S04]  /*efb0*/  LDL.LU R4, [R1+0x84] ;  /* 0x0000840001047983 */ /* 0x000ea80000300800 */
[----:B------:R-:W3:Y:S01]  /*efc0*/  LDL.LU R3, [R1+0x80] ;  /* 0x0000800001037983 */ /* 0x000ee20000300800 */
[----:B------:R-:W-:Y:S02]  /*efd0*/  IMAD.MOV.U32 R12, RZ, RZ, RZ ;  /* 0x000000ffff0c7224 */ /* 0x000fe400078e00ff */
[----:B------:R-:W-:Y:S02]  /*efe0*/  IMAD.U32 R13, RZ, RZ, UR26 ;  /* 0x0000001aff0d7e24 */ /* 0x000fe4000f8e00ff */
[----:B------:R-:W-:Y:S02]  /*eff0*/  IMAD.MOV.U32 R2, RZ, RZ, R0 ;  /* 0x000000ffff027224 */ /* 0x000fe400078e0000 */
[----:B--2---:R-:W-:-:S02]  /*f000*/  IMAD.SHL.U32 R6, R4, 0x100, RZ ;  /* 0x0000010004067824 */ /* 0x004fc400078e00ff */
[----:B---3--:R-:W-:Y:S02]  /*f010*/  IMAD.SHL.U32 R7, R3, 0x40, RZ ;  /* 0x0000004003077824 */ /* 0x008fe400078e00ff */
[----:B------:R-:W-:-:S07]  /*f020*/  IMAD.MOV.U32 R3, RZ, RZ, R8 ;  /* 0x000000ffff037224 */ /* 0x000fce00078e0008 */
.L_x_305:
[----:B------:R-:W0:Y:S01]  /*f030*/  S2R R5, SR_CgaCtaId ;  /* 0x0000000000057919 */ /* 0x000e220000008800 */
[----:B------:R-:W-:-:S04]  /*f040*/  MOV R4, 0x400 ;  /* 0x0000040000047802 */ /* 0x000fc80000000f00 */
[----:B0-----:R-:W-:Y:S02]  /*f050*/  LEA R10, R5, R4, 0x18 ;  /* 0x00000004050a7211 */ /* 0x001fe400078ec0ff */
[----:B------:R-:W-:Y:S01]  /*f060*/  SHF.L.U32 R4, R2, 0x1f, RZ ;  /* 0x0000001f02047819 */ /* 0x000fe200000006ff */
[----:B------:R-:W0:Y:S02]  /*f070*/  @!P3 LDC R5, c[0x0][0x500] ;  /* 0x00014000ff05bb82 */ /* 0x000e240000000800 */
[----:B------:R-:W-:-:S04]  /*f080*/  IMAD R11, R3, 0x8, R10 ;  /* 0x00000008030b7824 */ /* 0x000fc800078e020a */
[----:B------:R-:W1:Y:S02]  /*f090*/  SYNCS.PHASECHK.TRANS64.TRYWAIT P1, [R11+URZ+0x28], R4 ;  /* 0x000028040b0075a7 */ /* 0x000e64000802017f */
[----:B-1----:R-:W-:Y:S05]  /*f0a0*/  @!P1 BRA `(.L_x_302) ;  /* 0x00000010000c9947 */ /* 0x002fea0003800000 */
.L_x_325:
[----:B------:R-:W-:Y:S01]  /*f0b0*/  UPRMT UR4, UR27, 0x9910, URZ ;  /* 0x000099101b047896 */ /* 0x000fe2000800003f */
[----:B0-----:R0:W-:Y:S03]  /*f0c0*/  @!P3 SYNCS.ARRIVE.TRANS64 RZ, [R11+URZ], R5 ;  /* 0x000000050bffb9a7 */ /* 0x0011e6000800003f */
[----:B------:R-:W-:-:S06]  /*f0d0*/  UISETP.NE.AND UP0, UPT, UR4, 0x2, UPT ;  /* 0x000000020400788c */ /* 0x000fcc000bf05270 */
[----:B------:R-:W-:-:S13]  /*f0e0*/  PLOP3.LUT P1, PT, PT, PT, UP0, 0x80, 0x0 ;  /* 0x000000000000781c */ /* 0x000fda0003f2f008 */
[----:B0-----:R-:W-:Y:S05]  /*f0f0*/  @P1 BRA `(.L_x_303) ;  /* 0x0000000000041947 */ /* 0x001fea0003800000 */
[----:B------:R-:W-:Y:S01]  /*f100*/  BPT.TRAP 0x1 ;  /* 0x000000040000795c */ /* 0x000fe20000300000 */
.L_x_303:
[----:B------:R-:W-:Y:S05]  /*f110*/  @P0 BRA `(.L_x_304) ;  /* 0x0000000000040947 */ /* 0x000fea0003800000 */
[----:B------:R-:W-:Y:S01]  /*f120*/  BPT.TRAP 0x1 ;  /* 0x000000040000795c */ /* 0x000fe20000300000 */
.L_x_304:
[----:B------:R-:W2:Y:S01]  /*f130*/  LDL R5, [R1+0x74] ;  /* 0x0000740001057983 */ /* 0x000ea20000100800 */
[--C-:B-1----:R-:W-:Y:S01]  /*f140*/  IMAD R4, R3, 0x1000, R10.reuse ;  /* 0x0000100003047824 */ /* 0x102fe200078e020a */
[----:B------:R-:W-:Y:S01]  /*f150*/  R2UR UR9, R11 ;  /* 0x000000000b0972ca */ /* 0x000fe200000e0000 */
[----:B------:R-:W-:Y:S01]  /*f160*/  IMAD R10, R3, 0x4000, R10 ;  /* 0x00004000030a7824 */ /* 0x000fe200078e020a */
[----:B------:R-:W-:Y:S01]  /*f170*/  UIADD3 UR4, UP0, UR24, 0xf0, URZ ;  /* 0x000000f018047890 */ /* 0x000fe2000ff1e03f */
[----:B------:R-:W-:Y:S01]  /*f180*/  VIADD R13, R13, 0xffffffff ;  /* 0xffffffff0d0d7836 */ /* 0x000fe20000000000 */
[----:B------:R-:W-:Y:S01]  /*f190*/  R2UR UR5, R4 ;  /* 0x00000000040572ca */ /* 0x000fe200000e0000 */
[----:B------:R-:W-:Y:S01]  /*f1a0*/  UIADD3 UR28, UP1, UR24, 0x1f0, URZ ;  /* 0x000001f0181c7890 */ /* 0x000fe2000ff3e03f */
[----:B------:R-:W-:Y:S01]  /*f1b0*/  R2UR UR8, R10 ;  /* 0x000000000a0872ca */ /* 0x000fe200000e0000 */
[----:B------:R-:W-:Y:S01]  /*f1c0*/  VIADD R3, R3, 0x1 ;  /* 0x0000000103037836 */ /* 0x000fe20000000000 */
[----:B------:R-:W-:Y:S01]  /*f1d0*/  R2UR UR11, R7 ;  /* 0x00000000070b72ca */ /* 0x000fe200000e0000 */
[----:B------:R-:W-:Y:S01]  /*f1e0*/  UIADD3.X UR29, URZ, UR25, URZ, UP1, !UPT ;  /* 0x000000193f1d7290 */ /* 0x000fe20008ffe43f */
[----:B------:R-:W-:Y:S01]  /*f1f0*/  R2UR UR10, R12 ;  /* 0x000000000c0a72ca */ /* 0x000fe200000e0000 */
[----:B------:R-:W-:Y:S01]  /*f200*/  UMOV UR6, 0x0 ;  /* 0x0000000000067882 */ /* 0x000fe20000000000 */
[----:B------:R-:W-:Y:S01]  /*f210*/  R2UR UR23, R6 ;  /* 0x00000000061772ca */ /* 0x000fe200000e0000 */
[----:B------:R-:W-:Y:S01]  /*f220*/  UMOV UR7, 0x10000000 ;  /* 0x1000000000077882 */ /* 0x000fe20000000000 */
[----:B------:R-:W-:Y:S01]  /*f230*/  ISETP.GT.AND P4, PT, R13, 0x1, PT ;  /* 0x000000010d00780c */ /* 0x000fe20003f84270 */
[----:B------:R-:W-:Y:S01]  /*f240*/  VIADD R12, R12, 0x40 ;  /* 0x000000400c0c7836 */ /* 0x000fe20000000000 */
[----:B------:R-:W-:Y:S01]  /*f250*/  ISETP.NE.AND P1, PT, R3, 0x5, PT ;  /* 0x000000050300780c */ /* 0x000fe20003f25270 */
[----:B------:R-:W-:-:S02]  /*f260*/  UIADD3 UR16, UR5, 0x180, URZ ;  /* 0x0000018005107890 */ /* 0x000fc4000fffe03f */
[----:B------:R-:W-:Y:S01]  /*f270*/  UIADD3.X UR5, URZ, UR25, URZ, UP0, !UPT ;  /* 0x000000193f057290 */ /* 0x000fe200087fe43f */
[----:B------:R-:W-:Y:S01]  /*f280*/  SEL R3, R3, RZ, P1 ;  /* 0x000000ff03037207 */ /* 0x000fe20000800000 */
[----:B------:R-:W-:-:S03]  /*f290*/  UIADD3 UR17, UR8, 0x5180, URZ ;  /* 0x0000518008117890 */ /* 0x000fc6000fffe03f */
[----:B------:R-:W-:Y:S01]  /*f2a0*/  UMOV UR8, UR16 ;  /* 0x0000001000087c82 */ /* 0x000fe20008000000 */
[----:B--2---:R-:W-:Y:S02]  /*f2b0*/  R2UR UR12, R5 ;  /* 0x00000000050c72ca */ /* 0x004fe400000e0000 */
[----:B------:R-:W-:-:S04]  /*f2c0*/  SEL R5, RZ, 0x1, P1 ;  /* 0x00000001ff057807 */ /* 0x000fc80000800000 */
[----:B------:R-:W-:-:S07]  /*f2d0*/  LOP3.LUT R2, R2, R5, RZ, 0x3c, !PT ;  /* 0x0000000502027212 */ /* 0x000fce00078e3cff */
[----:B------:R0:W-:Y:S02]  /*f2e0*/  UTMALDG.3D [UR8], [UR4], desc[UR6] ;  /* 0x00000608040075b4 */ /* 0x0001e40008011000 */
[----:B0-----:R-:W-:Y:S01]  /*f2f0*/  UMOV UR8, UR17 ;  /* 0x0000001100087c82 */ /* 0x001fe20008000000 */
[----:B------:R-:W-:Y:S02]  /*f300*/  UMOV UR11, UR23 ;  /* 0x00000017000b7c82 */ /* 0x000fe40008000000 */
[----:B------:R0:W-:Y:S02]  /*f310*/  UTMALDG.3D [UR8], [UR28], desc[UR6] ;  /* 0x000006081c0075b4 */ /* 0x0001e40008011000 */
[----:B0-----:R-:W-:Y:S05]  /*f320*/  @P4 BRA `(.L_x_305) ;  /* 0xfffffffc00404947 */ /* 0x001fea000383ffff */
.L_x_301:
[----:B------:R-:W-:Y:S05]  /*f330*/  BSYNC B1 ;  /* 0x0000000000017941 */ /* 0x000fea0003800000 */
.L_x_300:
[----:B------:R-:W2:Y:S01]  /*f340*/  LDL.LU R15, [R1+0x78] ;  /* 0x00007800010f7983 */ /* 0x000ea20000300800 */
[----:B------:R-:W-:Y:S01]  /*f350*/  LOP3.LUT P5, RZ, R9, 0xff, RZ, 0xc0, !PT ;  /* 0x000000ff09ff7812 */ /* 0x000fe200078ac0ff */
[----:B------:R-:W-:Y:S01]  /*f360*/  VIADD R8, R8, UR14 ;  /* 0x0000000e08087c36 */ /* 0x000fe20008000000 */
[----:B------:R-:W-:Y:S01]  /*f370*/  UISETP.GE.U32.AND UP0, UPT, UR14, 0x5, UPT ;  /* 0x000000050e00788c */ /* 0x000fe2000bf06070 */
[----:B------:R-:W3:Y:S01]  /*f380*/  LDL.LU R14, [R1+0x7c] ;  /* 0x00007c00010e7983 */ /* 0x000ee20000300800 */
[----:B------:R-:W-:Y:S01]  /*f390*/  IMAD.U32 R5, RZ, RZ, UR14 ;  /* 0x0000000eff057e24 */ /* 0x000fe2000f8e00ff */
[----:B------:R-:W-:Y:S01]  /*f3a0*/  ULDC.64 UR4, c[0x0][0x650] ;  /* 0x0001940000047ab9 */ /* 0x000fe20000000a00 */
[----:B------:R-:W-:Y:S01]  /*f3b0*/  ISETP.GT.U32.AND P1, PT, R8, 0x4, PT ;  /* 0x000000040800780c */ /* 0x000fe20003f24070 */
[----:B------:R-:W-:Y:S01]  /*f3c0*/  BSSY B1, `(.L_x_306) ;  /* 0x0000072000017945 */ /* 0x000fe20003800000 */
[----:B------:R-:W-:Y:S02]  /*f3d0*/  PLOP3.LUT P4, PT, PT, PT, UP0, 0x80, 0x0 ;  /* 0x000000000000781c */ /* 0x000fe40003f8f008 */
[----:B------:R-:W-:-:S02]  /*f3e0*/  ISETP.LT.U32.AND P1, PT, R5, 0x5, P1 ;  /* 0x000000050500780c */ /* 0x000fc40000f21070 */
[----:B------:R-:W-:Y:S01]  /*f3f0*/  PRMT R9, RZ, 0x7610, R9 ;  /* 0x00007610ff097816 */ /* 0x000fe20000000009 */
[----:B------:R-:W0:Y:S01]  /*f400*/  @P5 S2R R3, SR_CgaCtaId ;  /* 0x0000000000035919 */ /* 0x000e220000008800 */
[----:B------:R-:W-:-:S04]  /*f410*/  @P5 MOV R2, 0x400 ;  /* 0x0000040000025802 */ /* 0x000fc80000000f00 */
[----:B0-----:R-:W-:Y:S01]  /*f420*/  @P5 LEA R4, R3, R2, 0x18 ;  /* 0x0000000203045211 */ /* 0x001fe200078ec0ff */
[----:B------:R-:W-:-:S03]  /*f430*/  IMAD.WIDE.U32 R2, R8, -0x33333333, RZ ;  /* 0xcccccccd08027825 */ /* 0x000fc600078e00ff */
[----:B------:R0:W-:Y:S02]  /*f440*/  @P5 SYNCS.ARRIVE.TRANS64.A1T0 RZ, [R4+URZ+0x88], RZ ;  /* 0x000088ff04ff59a7 */ /* 0x0001e4000810003f */
[----:B------:R-:W-:Y:S02]  /*f450*/  SHF.R.U32.HI R5, RZ, 0x2, R3 ;  /* 0x00000002ff057819 */ /* 0x000fe40000011603 */
[----:B------:R-:W-:Y:S02]  /*f460*/  SEL R3, RZ, 0x1, !P1 ;  /* 0x00000001ff037807 */ /* 0x000fe40004800000 */
[----:B------:R-:W-:Y:S01]  /*f470*/  PRMT R2, RZ, 0x7610, R2 ;  /* 0x00007610ff027816 */ /* 0x000fe20000000002 */
[----:B------:R-:W-:Y:S01]  /*f480*/  IMAD R8, R5, -0x5, R8 ;  /* 0xfffffffb05087824 */ /* 0x000fe200078e0208 */
[----:B------:R-:W-:Y:S01]  /*f490*/  LOP3.LUT R0, R0, R3, RZ, 0x3c, !PT ;  /* 0x0000000300007212 */ /* 0x000fe200078e3cff */
[----:B0-----:R-:W-:Y:S02]  /*f4a0*/  IMAD.MOV.U32 R4, RZ, RZ, -0x1 ;  /* 0xffffffffff047424 */ /* 0x001fe400078e00ff */
[----:B------:R-:W-:Y:S01]  /*f4b0*/  IMAD.MOV.U32 R3, RZ, RZ, -0x1 ;  /* 0xffffffffff037424 */ /* 0x000fe200078e00ff */
[----:B------:R-:W-:Y:S01]  /*f4c0*/  @P4 LOP3.LUT R0, R0, 0x1, R5, 0x78, !PT ;  /* 0x0000000100004812 */ /* 0x000fe200078e7805 */
[----:B------:R-:W-:Y:S01]  /*f4d0*/  IMAD.MOV.U32 R5, RZ, RZ, -0x1 ;  /* 0xffffffffff057424 */ /* 0x000fe200078e00ff */
[----:B---3--:R-:W-:-:S04]  /*f4e0*/  IADD3 R14, P5, R14, UR20, RZ ;  /* 0x000000140e0e7c10 */ /* 0x008fc8000ffbe0ff */
[----:B--2---:R-:W-:Y:S01]  /*f4f0*/  IADD3.X R15, R15, UR15, RZ, P5, !PT ;  /* 0x0000000f0f0f7c10 */ /* 0x004fe2000affe4ff */
[----:B------:R0:W-:Y:S01]  /*f500*/  STL [R1+0x7c], R14 ;  /* 0x00007c0e01007387 */ /* 0x0001e20000100800 */
[----:B------:R-:W-:-:S03]  /*f510*/  ISETP.GE.U32.AND P1, PT, R14, UR4, PT ;  /* 0x000000040e007c0c */ /* 0x000fc6000bf26070 */
[----:B------:R0:W-:Y:S01]  /*f520*/  STL [R1+0x78], R15 ;  /* 0x0000780f01007387 */ /* 0x0001e20000100800 */
[----:B------:R-:W-:-:S03]  /*f530*/  ISETP.GE.U32.AND.EX P1, PT, R15, UR5, PT, P1 ;  /* 0x000000050f007c0c */ /* 0x000fc6000bf26110 */
[----:B------:R0:W-:Y:S04]  /*f540*/  STL [R1+0x80], R5 ;  /* 0x0000800501007387 */ /* 0x0001e80000100800 */
[----:B------:R0:W-:Y:S04]  /*f550*/  STL [R1+0x84], R4 ;  /* 0x0000840401007387 */ /* 0x0001e80000100800 */
[----:B------:R0:W-:Y:S02]  /*f560*/  STL [R1+0x74], R3 ;  /* 0x0000740301007387 */ /* 0x0001e40000100800 */
[----:B------:R-:W-:Y:S05]  /*f570*/  @P1 BRA `(.L_x_307) ;  /* 0x0000000400581947 */ /* 0x000fea0003800000 */
[----:B------:R-:W-:Y:S01]  /*f580*/  ULDC.64 UR4, c[0x0][0x628] ;  /* 0x00018a0000047ab9 */ /* 0x000fe20000000a00 */
[----:B------:R-:W1:Y:S01]  /*f590*/  S2R R12, SR_CTAID.X ;  /* 0x00000000000c7919 */ /* 0x000e620000002500 */
[----:B------:R-:W-:Y:S01]  /*f5a0*/  ISETP.NE.U32.AND P1, PT, RZ, UR4, PT ;  /* 0x00000004ff007c0c */ /* 0x000fe2000bf25070 */
[----:B------:R-:W-:Y:S01]  /*f5b0*/  ULDC UR7, c[0x0][0x630] ;  /* 0x00018c0000077ab9 */ /* 0x000fe20000000800 */
[----:B------:R-:W-:Y:S01]  /*f5c0*/  IMAD.MOV.U32 R2, RZ, RZ, R14 ;  /* 0x000000ffff027224 */ /* 0x000fe200078e000e */
[----:B------:R-:W2:Y:S01]  /*f5d0*/  S2R R10, SR_CTAID.Y ;  /* 0x00000000000a7919 */ /* 0x000ea20000002600 */
[----:B------:R-:W-:Y:S01]  /*f5e0*/  ISETP.NE.AND.EX P1, PT, RZ, UR5, PT, P1 ;  /* 0x00000005ff007c0c */ /* 0x000fe2000bf25310 */
[----:B0-----:R-:W-:-:S12]  /*f5f0*/  IMAD.MOV.U32 R3, RZ, RZ, R15 ;  /* 0x000000ffff037224 */ /* 0x001fd800078e000f */
[----:B------:R-:W-:Y:S05]  /*f600*/  @!P1 BRA `(.L_x_308) ;  /* 0x0000000000289947 */ /* 0x000fea0003800000 */
[----:B------:R-:W-:Y:S02]  /*f610*/  ULDC UR6, c[0x0][0x634] ;  /* 0x00018d0000067ab9 */ /* 0x000fe40000000800 */
[----:B------:R-:W-:-:S05]  /*f620*/  IADD3 R7, P1, R14, UR6, RZ ;  /* 0x000000060e077c10 */ /* 0x000fca000ff3e0ff */
[----:B------:R-:W-:-:S04]  /*f630*/  IMAD.X R11, RZ, RZ, R15, P1 ;  /* 0x000000ffff0b7224 */ /* 0x000fc800008e060f */
[----:B------:R-:W-:-:S04]  /*f640*/  IMAD.WIDE.U32 R4, R11, UR4, RZ ;  /* 0x000000040b047c25 */ /* 0x000fc8000f8e00ff */
[----:B------:R-:W-:-:S04]  /*f650*/  IMAD.WIDE.U32 R4, P1, R7, UR5, R4 ;  /* 0x0000000507047c25 */ /* 0x000fc8000f820004 */
[----:B------:R-:W-:-:S04]  /*f660*/  IMAD.WIDE.U32 R6, R7, UR4, RZ ;  /* 0x0000000407067c25 */ /* 0x000fc8000f8e00ff */
[----:B------:R-:W-:Y:S01]  /*f670*/  IMAD.X R3, RZ, RZ, RZ, P1 ;  /* 0x000000ffff037224 */ /* 0x000fe200008e06ff */
[----:B------:R-:W-:Y:S01]  /*f680*/  IADD3 RZ, P1, R7, R4, RZ ;  /* 0x0000000407ff7210 */ /* 0x000fe20007f3e0ff */
[----:B------:R-:W-:-:S04]  /*f690*/  IMAD.MOV.U32 R2, RZ, RZ, R5 ;  /* 0x000000ffff027224 */ /* 0x000fc800078e0005 */
[----:B------:R-:W-:-:S08]  /*f6a0*/  IMAD.WIDE.U32.X R2, R11, UR5, R2, P1 ;  /* 0x000000050b027c25 */ /* 0x000fd000088e0402 */
.L_x_308:
[--C-:B------:R-:W-:Y:S01]  /*f6b0*/  SHF.R.U64 R11, R2, UR7, R3.reuse ;  /* 0x00000007020b7c19 */ /* 0x100fe20008001203 */
[----:B------:R-:W-:Y:S01]  /*f6c0*/  ULDC.64 UR4, c[0x0][0x620] ;  /* 0x0001880000047ab9 */ /* 0x000fe20000000a00 */
[----:B------:R-:W-:Y:S01]  /*f6d0*/  SHF.R.U32.HI R2, RZ, UR7, R3 ;  /* 0x00000007ff027c19 */ /* 0x000fe20008011603 */
[----:B------:R-:W-:Y:S01]  /*f6e0*/  IMAD.MOV.U32 R3, RZ, RZ, R15 ;  /* 0x000000ffff037224 */ /* 0x000fe200078e000f */
[----:B------:R-:W-:Y:S01]  /*f6f0*/  IADD3 R5, P1, RZ, -R11, RZ ;  /* 0x8000000bff057210 */ /* 0x000fe20007f3e0ff */
[----:B------:R-:W0:Y:S01]  /*f700*/  LDC R7, c[0x0][0x144] ;  /* 0x00005100ff077b82 */ /* 0x000e220000000800 */
[----:B-1----:R-:W-:Y:S01]  /*f710*/  I2FP.F32.U32 R6, R12 ;  /* 0x0000000c00067245 */ /* 0x002fe20000201000 */
[----:B------:R-:W-:Y:S01]  /*f720*/  ULDC.64 UR8, c[0x0][0x640] ;  /* 0x0001900000087ab9 */ /* 0x000fe20000000a00 */
[----:B------:R-:W-:Y:S01]  /*f730*/  ULDC UR6, c[0x0][0x608] ;  /* 0x0001820000067ab9 */ /* 0x000fe20000000800 */
[----:B------:R-:W-:Y:S01]  /*f740*/  IMAD.X R2, RZ, RZ, ~R2, P1 ;  /* 0x000000ffff027224 */ /* 0x000fe200008e0e02 */
[----:B------:R-:W-:-:S03]  /*f750*/  ISETP.NE.U32.AND P1, PT, RZ, UR8, PT ;  /* 0x00000008ff007c0c */ /* 0x000fc6000bf25070 */
[----:B------:R-:W-:Y:S01]  /*f760*/  IMAD R4, R2, UR4, RZ ;  /* 0x0000000402047c24 */ /* 0x000fe2000f8e02ff */
[----:B------:R-:W1:Y:S01]  /*f770*/  LDC R15, c[0x0][0x148] ;  /* 0x00005200ff0f7b82 */ /* 0x000e620000000800 */
[----:B------:R-:W-:Y:S01]  /*f780*/  IMAD.MOV.U32 R2, RZ, RZ, R14 ;  /* 0x000000ffff027224 */ /* 0x000fe200078e000e */
[----:B------:R-:W-:-:S03]  /*f790*/  ISETP.NE.AND.EX P1, PT, RZ, UR9, PT, P1 ;  /* 0x00000009ff007c0c */ /* 0x000fc6000bf25310 */
[----:B------:R-:W-:Y:S01]  /*f7a0*/  IMAD.WIDE.U32 R2, R5, UR4, R2 ;  /* 0x0000000405027c25 */ /* 0x000fe2000f8e0002 */
[----:B------:R-:W-:-:S03]  /*f7b0*/  ULDC UR4, c[0x0][0x150] ;  /* 0x0000540000047ab9 */ /* 0x000fc60000000800 */
[----:B------:R-:W-:Y:S01]  /*f7c0*/  FMUL R6, R6, UR4 ;  /* 0x0000000406067c20 */ /* 0x000fe20008400000 */
[----:B------:R-:W-:Y:S01]  /*f7d0*/  IMAD R5, R5, UR5, R4 ;  /* 0x0000000505057c24 */ /* 0x000fe2000f8e0204 */
[----:B------:R-:W-:Y:S01]  /*f7e0*/  ULDC UR4, c[0x0][0x618] ;  /* 0x0001860000047ab9 */ /* 0x000fe20000000800 */
[----:B------:R-:W-:Y:S02]  /*f7f0*/  ULDC UR5, c[0x0][0x154] ;  /* 0x0000550000057ab9 */ /* 0x000fe40000000800 */
[----:B------:R-:W-:Y:S01]  /*f800*/  IMAD.IADD R3, R3, 0x1, R5 ;  /* 0x0000000103037824 */ /* 0x000fe200078e0205 */
[----:B------:R-:W3:Y:S04]  /*f810*/  F2I.U32.TRUNC.NTZ R6, R6 ;  /* 0x0000000600067305 */ /* 0x000ee8000020f000 */
[----:B------:R-:W-:-:S02]  /*f820*/  SHF.R.U64 R13, R2, UR4, R3 ;  /* 0x00000004020d7c19 */ /* 0x000fc40008001203 */
[----:B--2---:R-:W-:-:S05]  /*f830*/  I2FP.F32.U32 R2, R10 ;  /* 0x0000000a00027245 */ /* 0x004fca0000201000 */
[----:B------:R-:W-:Y:S01]  /*f840*/  FMUL R4, R2, UR5 ;  /* 0x0000000502047c20 */ /* 0x000fe20008400000 */
[----:B------:R-:W-:Y:S01]  /*f850*/  SHF.R.U32.HI R2, RZ, UR4, R3 ;  /* 0x00000004ff027c19 */ /* 0x000fe20008011603 */
[----:B------:R-:W-:Y:S02]  /*f860*/  ULDC UR4, c[0x0][0x658] ;  /* 0x0001960000047ab9 */ /* 0x000fe40000000800 */
[----:B------:R2:W4:Y:S01]  /*f870*/  F2I.U32.TRUNC.NTZ R18, R4 ;  /* 0x0000000400127305 */ /* 0x000522000020f000 */
[----:B------:R-:W-:Y:S01]  /*f880*/  SHF.R.U64 R16, R13, UR6, R2 ;  /* 0x000000060d107c19 */ /* 0x000fe20008001202 */
[----:B---3--:R-:W-:Y:S01]  /*f890*/  IMAD.MOV R6, RZ, RZ, -R6 ;  /* 0x000000ffff067224 */ /* 0x008fe200078e0a06 */
[----:B------:R-:W-:-:S03]  /*f8a0*/  SHF.R.U32.HI R3, RZ, UR6, R2 ;  /* 0x00000006ff037c19 */ /* 0x000fc60008011602 */
[----:B0-----:R-:W-:Y:S01]  /*f8b0*/  IMAD R12, R7, R6, R12 ;  /* 0x00000006070c7224 */ /* 0x001fe200078e020c */
[--C-:B------:R-:W-:Y:S02]  /*f8c0*/  SHF.R.U64 R14, R16, UR4, R3.reuse ;  /* 0x00000004100e7c19 */ /* 0x100fe40008001203 */
[----:B------:R-:W-:-:S03]  /*f8d0*/  SHF.R.U32.HI R3, RZ, UR4, R3 ;  /* 0x00000004ff037c19 */ /* 0x000fc60008011603 */
[----:B------:R-:W-:Y:S01]  /*f8e0*/  IMAD.MOV.U32 R2, RZ, RZ, R14 ;  /* 0x000000ffff027224 */ /* 0x000fe200078e000e */
[----:B--2-4-:R-:W-:Y:S06]  /*f8f0*/  @!P1 BRA `(.L_x_309) ;  /* 0x0000000000289947 */ /* 0x014fec0003800000 */
        /* <DEDUP_REMOVED lines=10> */
.L_x_309:
[----:B------:R-:W-:Y:S01]  /*f9a0*/  ULDC UR4, c[0x0][0x648] ;  /* 0x0001920000047ab9 */ /* 0x000fe20000000800 */
[----:B------:R-:W-:Y:S01]  /*f9b0*/  IMAD.MOV R18, RZ, RZ, -R18 ;  /* 0x000000ffff127224 */ /* 0x000fe200078e0a12 */
[----:B------:R-:W-:Y:S01]  /*f9c0*/  SHF.R.U64 R3, R2, UR4, R3 ;  /* 0x0000000402037c19 */ /* 0x000fe20008001203 */
[----:B------:R-:W-:Y:S01]  /*f9d0*/  ULDC UR4, c[0x0][0x638] ;  /* 0x00018e0000047ab9 */ /* 0x000fe20000000800 */
[----:B------:R-:W-:Y:S01]  /*f9e0*/  LOP3.LUT R2, R16, UR19, RZ, 0xc0, !PT ;  /* 0x0000001310027c12 */ /* 0x000fe2000f8ec0ff */
[----:B-1----:R-:W-:Y:S01]  /*f9f0*/  @P2 IMAD R12, R15, R18, R10 ;  /* 0x000000120f0c2224 */ /* 0x002fe200078e020a */
[----:B------:R-:W-:Y:S01]  /*fa00*/  LOP3.LUT R13, R13, UR18, RZ, 0xc0, !PT ;  /* 0x000000120d0d7c12 */ /* 0x000fe2000f8ec0ff */
[----:B------:R-:W-:Y:S01]  /*fa10*/  IMAD.MOV R5, RZ, RZ, -R3 ;  /* 0x000000ffff057224 */ /* 0x000fe200078e0a03 */
[----:B------:R-:W-:Y:S01]  /*fa20*/  ULDC UR5, c[0x0][0x610] ;  /* 0x0001840000057ab9 */ /* 0x000fe20000000800 */
[----:B------:R-:W-:Y:S02]  /*fa30*/  IMAD R3, R3, UR22, R2 ;  /* 0x0000001603037c24 */ /* 0x000fe4000f8e0202 */
[----:B------:R-:W-:Y:S01]  /*fa40*/  IMAD R14, R5, UR4, R14 ;  /* 0x00000004050e7c24 */ /* 0x000fe2000f8e020e */
[----:B------:R-:W-:Y:S01]  /*fa50*/  ULDC UR4, c[0x0][0x600] ;  /* 0x0001800000047ab9 */ /* 0x000fe20000000800 */
[----:B------:R-:W-:-:S02]  /*fa60*/  IMAD R3, R3, UR5, R12 ;  /* 0x0000000503037c24 */ /* 0x000fc4000f8e020c */
[----:B------:R-:W-:Y:S02]  /*fa70*/  IMAD R14, R14, UR4, R13 ;  /* 0x000000040e0e7c24 */ /* 0x000fe4000f8e020d */
[----:B------:R-:W-:-:S03]  /*fa80*/  IMAD.MOV.U32 R2, RZ, RZ, 0x1 ;  /* 0x00000001ff027424 */ /* 0x000fc600078e00ff */
[----:B------:R-:W-:Y:S02]  /*fa90*/  SEL R4, R14, R3, !P2 ;  /* 0x000000030e047207 */ /* 0x000fe40005000000 */
[----:B------:R-:W-:-:S03]  /*faa0*/  SEL R3, R3, R14, !P2 ;  /* 0x0000000e03037207 */ /* 0x000fc60005000000 */
[----:B------:R1:W-:Y:S04]  /*fab0*/  STL [R1+0x84], R4 ;  /* 0x0000840401007387 */ /* 0x0003e80000100800 */
[----:B------:R1:W-:Y:S04]  /*fac0*/  STL [R1+0x74], R11 ;  /* 0x0000740b01007387 */ /* 0x0003e80000100800 */
[----:B------:R1:W-:Y:S02]  /*fad0*/  STL [R1+0x80], R3 ;  /* 0x0000800301007387 */ /* 0x0003e40000100800 */
.L_x_307:
[----:B------:R-:W-:Y:S05]  /*fae0*/  BSYNC B1 ;  /* 0x0000000000017941 */ /* 0x000fea0003800000 */
.L_x_306:
[----:B------:R-:W-:-:S13]  /*faf0*/  LOP3.LUT P1, RZ, R2, 0xff, RZ, 0xc0, !PT ;  /* 0x000000ff02ff7812 */ /* 0x000fda000782c0ff */
[----:B------:R-:W-:Y:S05]  /*fb00*/  @P1 BRA `(.L_x_310) ;  /* 0xfffffff4000c1947 */ /* 0x000fea000383ffff */
[----:B------:R-:W-:Y:S05]  /*fb10*/  BSYNC B0 ;  /* 0x0000000000007941 */ /* 0x000fea0003800000 */
.L_x_298:
[----:B------:R-:W-:-:S03]  /*fb20*/  UMOV UR4, 0xffffffff ;  /* 0xffffffff00047882 */ /* 0x000fc60000000000 */
[----:B------:R-:W-:Y:S05]  /*fb30*/  BRA.DIV UR4, `(.L_x_311) ;  /* 0x00000006047c7947 */ /* 0x000fea000b800000 */
[----:B------:R-:W-:-:S13]  /*fb40*/  ELECT P0, URZ, PT ;  /* 0x00000000003f782f */ /* 0x000fda0003800000 */
.L_x_328:
[----:B------:R-:W-:Y:S04]  /*fb50*/  BSSY B0, `(.L_x_312) ;  /* 0x0000035000007945 */ /* 0x000fe80003800000 */
[----:B------:R-:W-:Y:S05]  /*fb60*/  @!P0 BRA `(.L_x_313) ;  /* 0x0000000000cc8947 */ /* 0x000fea0003800000 */
[----:B------:R-:W-:-:S04]  /*fb70*/  ULOP3.LUT UR4, UR13, 0x2, URZ, 0xfc, !UPT ;  /* 0x000000020d047892 */ /* 0x000fc8000f8efc3f */
[----:B------:R-:W-:-:S06]  /*fb80*/  UISETP.NE.AND UP0, UPT, UR4, 0x3, UPT ;  /* 0x000000030400788c */ /* 0x000fcc000bf05270 */
[----:B------:R-:W-:-:S13]  /*fb90*/  PLOP3.LUT P0, PT, PT, PT, UP0, 0x80, 0x0 ;  /* 0x000000000000781c */ /* 0x000fda0003f0f008 */
[----:B------:R-:W-:Y:S05]  /*fba0*/  @!P0 BRA `(.L_x_314) ;  /* 0x0000000000048947 */ /* 0x000fea0003800000 */
[----:B------:R-:W-:Y:S01]  /*fbb0*/  BPT.TRAP 0x1 ;  /* 0x000000040000795c */ /* 0x000fe20000300000 */
.L_x_314:
[----:B01----:R-:W0:Y:S01]  /*fbc0*/  S2R R3, SR_CgaCtaId ;  /* 0x0000000000037919 */ /* 0x003e220000008800 */
[----:B------:R-:W-:-:S04]  /*fbd0*/  MOV R2, 0x400 ;  /* 0x0000040000027802 */ /* 0x000fc80000000f00 */
[----:B0-----:R-:W-:Y:S02]  /*fbe0*/  LEA R3, R3, R2, 0x18 ;  /* 0x0000000203037211 */ /* 0x001fe400078ec0ff */
[----:B------:R-:W-:-:S03]  /*fbf0*/  SHF.L.U32 R2, R0, 0x1f, RZ ;  /* 0x0000001f00027819 */ /* 0x000fc600000006ff */
[----:B------:R-:W-:-:S04]  /*fc00*/  VIADD R3, R3, 0x28 ;  /* 0x0000002803037836 */ /* 0x000fc80000000000 */
[C---:B------:R-:W-:Y:S02]  /*fc10*/  IMAD R7, R8.reuse, 0x8, R3 ;  /* 0x0000000808077824 */ /* 0x040fe400078e0203 */
[----:B------:R-:W-:Y:S02]  /*fc20*/  VIADD R8, R8, 0x1 ;  /* 0x0000000108087836 */ /* 0x000fe40000000000 */
[----:B------:R-:W0:Y:S03]  /*fc30*/  SYNCS.PHASECHK.TRANS64.TRYWAIT P0, [R7+URZ], R2 ;  /* 0x00000002070075a7 */ /* 0x000e26000800017f */
[----:B------:R-:W-:-:S04]  /*fc40*/  ISETP.NE.AND P1, PT, R8, 0x5, PT ;  /* 0x000000050800780c */ /* 0x000fc80003f25270 */
[----:B------:R-:W-:Y:S02]  /*fc50*/  SEL R5, RZ, 0x1, P1 ;  /* 0x00000001ff057807 */ /* 0x000fe40000800000 */
[----:B------:R-:W-:Y:S02]  /*fc60*/  SEL R8, R8, RZ, P1 ;  /* 0x000000ff08087207 */ /* 0x000fe40000800000 */
[----:B------:R-:W-:-:S03]  /*fc70*/  LOP3.LUT R5, R0, R5, RZ, 0x3c, !PT ;  /* 0x0000000500057212 */ /* 0x000fc600078e3cff */
[----:B------:R-:W-:Y:S01]  /*fc80*/  IMAD R9, R8, 0x8, R3 ;  /* 0x0000000808097824 */ /* 0x000fe200078e0203 */
[----:B------:R-:W-:Y:S01]  /*fc90*/  SHF.L.U32 R4, R5, 0x1f, RZ ;  /* 0x0000001f05047819 */ /* 0x000fe200000006ff */
[----:B0-----:R-:W-:Y:S06]  /*fca0*/  @!P0 BRA `(.L_x_315) ;  /* 0x0000000400448947 */ /* 0x001fec0003800000 */
.L_x_329:
[----:B------:R-:W1:Y:S01]  /*fcb0*/  SYNCS.PHASECHK.TRANS64.TRYWAIT P0, [R9+URZ], R4 ;  /* 0x00000004090075a7 */ /* 0x000e62000800017f */
[----:B------:R-:W-:-:S05]  /*fcc0*/  VIADD R0, R8, 0x1 ;  /* 0x0000000108007836 */ /* 0x000fca0000000000 */
[----:B------:R-:W-:-:S04]  /*fcd0*/  ISETP.NE.AND P1, PT, R0, 0x5, PT ;  /* 0x000000050000780c */ /* 0x000fc80003f25270 */
[----:B0-----:R-:W-:Y:S02]  /*fce0*/  SEL R2, RZ, 0x1, P1 ;  /* 0x00000001ff027807 */ /* 0x001fe40000800000 */
[----:B------:R-:W-:Y:S02]  /*fcf0*/  SEL R0, R0, RZ, P1 ;  /* 0x000000ff00007207 */ /* 0x000fe40000800000 */
[----:B------:R-:W-:-:S03]  /*fd00*/  LOP3.LUT R7, R5, R2, RZ, 0x3c, !PT ;  /* 0x0000000205077212 */ /* 0x000fc600078e3cff */
[----:B------:R-:W-:Y:S01]  /*fd10*/  IMAD R6, R0, 0x8, R3 ;  /* 0x0000000800067824 */ /* 0x000fe200078e0203 */
[----:B------:R-:W-:Y:S01]  /*fd20*/  SHF.L.U32 R5, R7, 0x1f, RZ ;  /* 0x0000001f07057819 */ /* 0x000fe200000006ff */
[----:B-1----:R-:W-:Y:S06]  /*fd30*/  @!P0 BRA `(.L_x_316) ;  /* 0x0000000400348947 */ /* 0x002fec0003800000 */
.L_x_330:
[----:B------:R-:W1:Y:S01]  /*fd40*/  SYNCS.PHASECHK.TRANS64.TRYWAIT P0, [R6+URZ], R5 ;  /* 0x00000005060075a7 */ /* 0x000e62000800017f */
[----:B------:R-:W-:-:S05]  /*fd50*/  VIADD R0, R0, 0x1 ;  /* 0x0000000100007836 */ /* 0x000fca0000000000 */
[----:B------:R-:W-:-:S04]  /*fd60*/  ISETP.NE.AND P1, PT, R0, 0x5, PT ;  /* 0x000000050000780c */ /* 0x000fc80003f25270 */
[----:B------:R-:W-:Y:S02]  /*fd70*/  SEL R2, RZ, 0x1, P1 ;  /* 0x00000001ff027807 */ /* 0x000fe40000800000 */
[----:B------:R-:W-:Y:S02]  /*fd80*/  SEL R0, R0, RZ, P1 ;  /* 0x000000ff00007207 */ /* 0x000fe40000800000 */
[----:B------:R-:W-:-:S03]  /*fd90*/  LOP3.LUT R7, R7, R2, RZ, 0x3c, !PT ;  /* 0x0000000207077212 */ /* 0x000fc600078e3cff */
[----:B0-----:R-:W-:Y:S01]  /*fda0*/  IMAD R9, R0, 0x8, R3 ;  /* 0x0000000800097824 */ /* 0x001fe200078e0203 */
[----:B------:R-:W-:Y:S01]  /*fdb0*/  SHF.L.U32 R4, R7, 0x1f, RZ ;  /* 0x0000001f07047819 */ /* 0x000fe200000006ff */
[----:B-1----:R-:W-:Y:S06]  /*fdc0*/  @!P0 BRA `(.L_x_317) ;  /* 0x0000000400248947 */ /* 0x002fec0003800000 */
.L_x_331:
[----:B------:R-:W1:Y:S01]  /*fdd0*/  SYNCS.PHASECHK.TRANS64.TRYWAIT P0, [R9+URZ], R4 ;  /* 0x00000004090075a7 */ /* 0x000e62000800017f */
[----:B------:R-:W-:-:S05]  /*fde0*/  VIADD R0, R0, 0x1 ;  /* 0x0000000100007836 */ /* 0x000fca0000000000 */
[----:B------:R-:W-:-:S04]  /*fdf0*/  ISETP.NE.AND P1, PT, R0, 0x5, PT ;  /* 0x000000050000780c */ /* 0x000fc80003f25270 */
[----:B------:R-:W-:Y:S02]  /*fe00*/  SEL R2, RZ, 0x1, P1 ;  /* 0x00000001ff027807 */ /* 0x000fe40000800000 */
[----:B------:R-:W-:Y:S02]  /*fe10*/  SEL R0, R0, RZ, P1 ;  /* 0x000000ff00007207 */ /* 0x000fe40000800000 */
[----:B------:R-:W-:Y:S01]  /*fe20*/  LOP3.LUT R2, R7, R2, RZ, 0x3c, !PT ;  /* 0x0000000207027212 */ /* 0x000fe200078e3cff */
[----:B-1----:R-:W-:Y:S06]  /*fe30*/  @!P0 BRA `(.L_x_318) ;  /* 0x00000004001c8947 */ /* 0x002fec0003800000 */
.L_x_332:
[----:B------:R-:W-:Y:S01]  /*fe40*/  IMAD R3, R0, 0x8, R3 ;  /* 0x0000000800037824 */ /* 0x000fe200078e0203 */
[----:B------:R-:W-:-:S07]  /*fe50*/  SHF.L.U32 R0, R2, 0x1f, RZ ;  /* 0x0000001f02007819 */ /* 0x000fce00000006ff */
.L_x_319:
[----:B--2---:R2:W3:Y:S02]  /*fe60*/  SYNCS.PHASECHK.TRANS64.TRYWAIT P0, [R3+URZ], R0 ;  /* 0x00000000030075a7 */ /* 0x0044e4000800017f */
[----:B---3--:R-:W-:Y:S05]  /*fe70*/  @!P0 NANOSLEEP.SYNCS 0x989680 ;  /* 0x009896800000895d */ /* 0x008fea0003900000 */
[----:B------:R-:W3:Y:S02]  /*fe80*/  @!P0 SYNCS.PHASECHK.TRANS64 P0, [R3+URZ], R0 ;  /* 0x00000000030085a7 */ /* 0x000ee4000800007f */
[----:B---3--:R-:W-:Y:S05]  /*fe90*/  @!P0 BRA `(.L_x_319) ;  /* 0xfffffffc00f08947 */ /* 0x008fea000383ffff */
.L_x_313:
[----:B------:R-:W-:Y:S05]  /*fea0*/  BSYNC B0 ;  /* 0x0000000000007941 */ /* 0x000fea0003800000 */
.L_x_312:
[----:B------:R-:W-:Y:S05]  /*feb0*/  EXIT ;  /* 0x000000000000794d */ /* 0x000fea0003800000 */
.L_x_15:
[----:B---3--:R-:W-:-:S04]  /*fec0*/  IMAD.U32 R3, RZ, RZ, UR17 ;  /* 0x00000011ff037e24 */ /* 0x008fc8000f8e00ff */
[----:B------:R3:W4:Y:S03]  /*fed0*/  SYNCS.PHASECHK.TRANS64.TRYWAIT P0, [R3+URZ+-0x8], R0 ;  /* 0xfffff800030075a7 */ /* 0x000726000800017f */
[----:B----4-:R-:W-:Y:S05]  /*fee0*/  @!P0 NANOSLEEP.SYNCS 0x989680 ;  /* 0x009896800000895d */ /* 0x010fea0003900000 */
[----:B------:R-:W4:Y:S02]  /*fef0*/  @!P0 SYNCS.PHASECHK.TRANS64 P0, [R3+URZ+-0x8], R0 ;  /* 0xfffff800030085a7 */ /* 0x000f24000800007f */
[----:B----4-:R-:W-:Y:S05]  /*ff00*/  @!P0 BRA `(.L_x_15) ;  /* 0xfffffffc00ec8947 */ /* 0x010fea000383ffff */
[----:B------:R-:W-:Y:S05]  /*ff10*/  BRA `(.L_x_320) ;  /* 0xffffff1400ac7947 */ /* 0x000fea000383ffff */
.L_x_20:
[----:B-1----:R-:W-:-:S04]  /*ff20*/  IMAD.U32 R3, RZ, RZ, UR6 ;  /* 0x00000006ff037e24 */ /* 0x002fc8000f8e00ff */
[----:B------:R1:W2:Y:S03]  /*ff30*/  SYNCS.PHASECHK.TRANS64.TRYWAIT P0, [R3+URZ], R0 ;  /* 0x00000000030075a7 */ /* 0x0002a6000800017f */
[----:B--2---:R-:W-:Y:S05]  /*ff40*/  @!P0 NANOSLEEP.SYNCS 0x989680 ;  /* 0x009896800000895d */ /* 0x004fea0003900000 */
[----:B------:R-:W2:Y:S02]  /*ff50*/  @!P0 SYNCS.PHASECHK.TRANS64 P0, [R3+URZ], R0 ;  /* 0x00000000030085a7 */ /* 0x000ea4000800007f */
[----:B--2---:R-:W-:Y:S05]  /*ff60*/  @!P0 BRA `(.L_x_20) ;  /* 0xfffffffc00ec8947 */ /* 0x004fea000383ffff */
[----:B------:R-:W-:Y:S05]  /*ff70*/  BRA `(.L_x_19) ;  /* 0xffffff2000147947 */ /* 0x000fea000383ffff */
.L_x_26:
[----:B-----5:R3:W-:Y:S02]  /*ff80*/  STL [R1+0x98], R0 ;  /* 0x0000980001007387 */ /* 0x0207e40000100800 */
[----:B---3--:R-:W-:-:S04]  /*ff90*/  IMAD.U32 R0, RZ, RZ, UR9 ;  /* 0x00000009ff007e24 */ /* 0x008fc8000f8e00ff */
[----:B------:R3:W4:Y:S03]  /*ffa0*/  SYNCS.PHASECHK.TRANS64.TRYWAIT P0, [R0+URZ], R229 ;  /* 0x000000e5000075a7 */ /* 0x000726000800017f */
[----:B----4-:R-:W-:Y:S05]  /*ffb0*/  @!P0 NANOSLEEP.SYNCS 0x989680 ;  /* 0x009896800000895d */ /* 0x010fea0003900000 */
[----:B------:R3:W4:Y:S02]  /*ffc0*/  @!P0 SYNCS.PHASECHK.TRANS64 P0, [R0+URZ], R229 ;  /* 0x000000e5000085a7 */ /* 0x000724000800007f */
[----:B---3--:R3:W5:Y:S02]  /*ffd0*/  LDL.LU R0, [R1+0x98] ;  /* 0x0000980001007983 */ /* 0x0087640000300800 */
[----:B---34-:R-:W-:Y:S05]  /*ffe0*/  @!P0 BRA `(.L_x_26) ;  /* 0xfffffffc00e48947 */ /* 0x018fea000383ffff */
[----:B------:R-:W-:Y:S05]  /*fff0*/  BRA `(.L_x_25) ;  /* 0xffffff30007c7947 */ /* 0x000fea000383ffff */
.L_x_34:
[----:B0-----:R-:W-:-:S04]  /*10000*/  IMAD.U32 R25, RZ, RZ, UR17 ;  /* 0x00000011ff197e24 */ /* 0x001fc8000f8e00ff */
[----:B------:R0:W1:Y:S03]  /*10010*/  SYNCS.PHASECHK.TRANS64.TRYWAIT P0, [R25+URZ+0x8], R24 ;  /* 0x00000818190075a7 */ /* 0x000066000800017f */
[----:B-1----:R-:W-:Y:S05]  /*10020*/  @!P0 NANOSLEEP.SYNCS 0x989680 ;  /* 0x009896800000895d */ /* 0x002fea0003900000 */
[----:B------:R-:W1:Y:S02]  /*10030*/  @!P0 SYNCS.PHASECHK.TRANS64 P0, [R25+URZ+0x8], R24 ;  /* 0x00000818190085a7 */ /* 0x000e64000800007f */
[----:B-1----:R-:W-:Y:S05]  /*10040*/  @!P0 BRA `(.L_x_34) ;  /* 0xfffffffc00ec8947 */ /* 0x002fea000383ffff */
[----:B------:R-:W-:Y:S05]  /*10050*/  BRA `(.L_x_321) ;  /* 0xffffff5400487947 */ /* 0x000fea000383ffff */
.L_x_299:
[----:B------:R-:W-:Y:S01]  /*10060*/  BSSY B1, `(.L_x_322) ;  /* 0x0000006000017945 */ /* 0x000fe20003800000 */
[----:B------:R-:W-:-:S07]  /*10070*/  IMAD.MOV.U32 R2, RZ, RZ, -0x1 ;  /* 0xffffffffff027424 */ /* 0x000fce00078e00ff */
[----:B------:R-:W-:Y:S05]  /*10080*/  WARPSYNC.COLLECTIVE R2, `(.L_x_323) ;  /* 0x00000000020c7348 */ /* 0x000fea0003c00000 */
[----:B------:R-:W-:Y:S02]  /*10090*/  ELECT P1, UR62, PT ;  /* 0x00000000003e782f */ /* 0x000fe40003820000 */
[----:B------:R-:W-:Y:S01]  /*100a0*/  MOV R2, UR62 ;  /* 0x0000003e00027c02 */ /* 0x000fe20008000f00 */
[----:B------:R-:W-:Y:S10]  /*100b0*/  ENDCOLLECTIVE ;  /* 0x000000000000791b */ /* 0x000ff40003800000 */
.L_x_323:
[----:B------:R-:W-:Y:S05]  /*100c0*/  BSYNC B1 ;  /* 0x0000000000017941 */ /* 0x000fea0003800000 */
.L_x_322:
[----:B------:R-:W-:Y:S05]  /*100d0*/  BRA `(.L_x_324) ;  /* 0xffffffec00a47947 */ /* 0x000fea000383ffff */
.L_x_302:
[----:B-1----:R1:W2:Y:S02]  /*100e0*/  SYNCS.PHASECHK.TRANS64.TRYWAIT P1, [R11+URZ+0x28], R4 ;  /* 0x000028040b0075a7 */ /* 0x0022a4000802017f */
[----:B--2---:R-:W-:Y:S05]  /*100f0*/  @!P1 NANOSLEEP.SYNCS 0x989680 ;  /* 0x009896800000995d */ /* 0x004fea0003900000 */
[----:B------:R-:W2:Y:S02]  /*10100*/  @!P1 SYNCS.PHASECHK.TRANS64 P1, [R11+URZ+0x28], R4 ;  /* 0x000028040b0095a7 */ /* 0x000ea4000802007f */
[----:B--2---:R-:W-:Y:S05]  /*10110*/  @!P1 BRA `(.L_x_302) ;  /* 0xfffffffc00f09947 */ /* 0x004fea000383ffff */
[----:B------:R-:W-:Y:S05]  /*10120*/  BRA `(.L_x_325) ;  /* 0xffffffec00e07947 */ /* 0x000fea000383ffff */
.L_x_311:
[----:B------:R-:W-:Y:S01]  /*10130*/  BSSY B0, `(.L_x_326) ;  /* 0x0000006000007945 */ /* 0x000fe20003800000 */
[----:B------:R-:W-:-:S07]  /*10140*/  IMAD.MOV.U32 R2, RZ, RZ, -0x1 ;  /* 0xffffffffff027424 */ /* 0x000fce00078e00ff */
[----:B01----:R-:W-:Y:S05]  /*10150*/  WARPSYNC.COLLECTIVE R2, `(.L_x_327) ;  /* 0x00000000020c7348 */ /* 0x003fea0003c00000 */
[----:B------:R-:W-:Y:S02]  /*10160*/  ELECT P1, UR62, PT ;  /* 0x00000000003e782f */ /* 0x000fe40003820000 */
[----:B------:R-:W-:Y:S01]  /*10170*/  MOV R2, UR62 ;  /* 0x0000003e00027c02 */ /* 0x000fe20008000f00 */
[----:B01----:R-:W-:Y:S10]  /*10180*/  ENDCOLLECTIVE ;  /* 0x000000000000791b */ /* 0x003ff40003800000 */
.L_x_327:
[----:B------:R-:W-:Y:S05]  /*10190*/  BSYNC B0 ;  /* 0x0000000000007941 */ /* 0x000fea0003800000 */
.L_x_326:
[----:B------:R-:W-:Y:S01]  /*101a0*/  PLOP3.LUT P0, PT, P1, PT, PT, 0x80, 0x0 ;  /* 0x000000000000781c */ /* 0x000fe20000f0f070 */
[----:B------:R-:W-:-:S12]  /*101b0*/  BRA `(.L_x_328) ;  /* 0xfffffff800647947 */ /* 0x000fd8000383ffff */
.L_x_315:
[----:B0-----:R0:W1:Y:S02]  /*101c0*/  SYNCS.PHASECHK.TRANS64.TRYWAIT P0, [R7+URZ], R2 ;  /* 0x00000002070075a7 */ /* 0x001064000800017f */
[----:B-1----:R-:W-:Y:S05]  /*101d0*/  @!P0 NANOSLEEP.SYNCS 0x989680 ;  /* 0x009896800000895d */ /* 0x002fea0003900000 */
[----:B------:R-:W1:Y:S02]  /*101e0*/  @!P0 SYNCS.PHASECHK.TRANS64 P0, [R7+URZ], R2 ;  /* 0x00000002070085a7 */ /* 0x000e64000800007f */
[----:B-1----:R-:W-:Y:S05]  /*101f0*/  @!P0 BRA `(.L_x_315) ;  /* 0xfffffffc00f08947 */ /* 0x002fea000383ffff */
[----:B------:R-:W-:Y:S05]  /*10200*/  BRA `(.L_x_329) ;  /* 0xfffffff800a87947 */ /* 0x000fea000383ffff */
.L_x_316:
[----:B0-----:R0:W1:Y:S02]  /*10210*/  SYNCS.PHASECHK.TRANS64.TRYWAIT P0, [R9+URZ], R4 ;  /* 0x00000004090075a7 */ /* 0x001064000800017f */
[----:B-1----:R-:W-:Y:S05]  /*10220*/  @!P0 NANOSLEEP.SYNCS 0x989680 ;  /* 0x009896800000895d */ /* 0x002fea0003900000 */
[----:B------:R-:W1:Y:S02]  /*10230*/  @!P0 SYNCS.PHASECHK.TRANS64 P0, [R9+URZ], R4 ;  /* 0x00000004090085a7 */ /* 0x000e64000800007f */
[----:B-1----:R-:W-:Y:S05]  /*10240*/  @!P0 BRA `(.L_x_316) ;  /* 0xfffffffc00f08947 */ /* 0x002fea000383ffff */
[----:B------:R-:W-:Y:S05]  /*10250*/  BRA `(.L_x_330) ;  /* 0xfffffff800b87947 */ /* 0x000fea000383ffff */
.L_x_317:
[----:B0-----:R0:W1:Y:S02]  /*10260*/  SYNCS.PHASECHK.TRANS64.TRYWAIT P0, [R6+URZ], R5 ;  /* 0x00000005060075a7 */ /* 0x001064000800017f */
[----:B-1----:R-:W-:Y:S05]  /*10270*/  @!P0 NANOSLEEP.SYNCS 0x989680 ;  /* 0x009896800000895d */ /* 0x002fea0003900000 */
[----:B------:R-:W1:Y:S02]  /*10280*/  @!P0 SYNCS.PHASECHK.TRANS64 P0, [R6+URZ], R5 ;  /* 0x00000005060085a7 */ /* 0x000e64000800007f */
[----:B-1----:R-:W-:Y:S05]  /*10290*/  @!P0 BRA `(.L_x_317) ;  /* 0xfffffffc00f08947 */ /* 0x002fea000383ffff */
[----:B------:R-:W-:Y:S05]  /*102a0*/  BRA `(.L_x_331) ;  /* 0xfffffff800c87947 */ /* 0x000fea000383ffff */
.L_x_318:
[----:B-1----:R1:W2:Y:S02]  /*102b0*/  SYNCS.PHASECHK.TRANS64.TRYWAIT P0, [R9+URZ], R4 ;  /* 0x00000004090075a7 */ /* 0x0022a4000800017f */
[----:B--2---:R-:W-:Y:S05]  /*102c0*/  @!P0 NANOSLEEP.SYNCS 0x989680 ;  /* 0x009896800000895d */ /* 0x004fea0003900000 */
[----:B------:R-:W2:Y:S02]  /*102d0*/  @!P0 SYNCS.PHASECHK.TRANS64 P0, [R9+URZ], R4 ;  /* 0x00000004090085a7 */ /* 0x000ea4000800007f */
[----:B--2---:R-:W-:Y:S05]  /*102e0*/  @!P0 BRA `(.L_x_318) ;  /* 0xfffffffc00f08947 */ /* 0x004fea000383ffff */
[----:B------:R-:W-:Y:S05]  /*102f0*/  BRA `(.L_x_332) ;  /* 0xfffffff800d07947 */ /* 0x000fea000383ffff */
.L_x_333:
[----:B------:R-:W-:-:S00]  /*10300*/  BRA `(.L_x_333) ;  /* 0xfffffffc00fc7947 */ /* 0x000fc0000383ffff */
[----:B------:R-:W-:-:S00]  /*10310*/  NOP ;  /* 0x0000000000007918 */ /* 0x000fc00000000000 */
        /* <DEDUP_REMOVED lines=14> */
.L_x_334:


//--------------------- .nv.shared._ZN7cutlass13device_kernelINS_4gemm6kernel13GemmUniversalIN4cute5tupleIJiiiiEEENS1_10collective13CollectiveMmaINS1_37MainloopSm90TmaGmmaWarpSpecializedFP8ILi5ENS5_IJNS4_1CILi1EEESB_SB_EEENS1_32KernelTmaWarpSpecializedPingpongEEENS5_IJNSA_ILi64EEENSA_ILi256EEESF_EEENS_12float_e4m3_tENS5_IJlSB_lEEESI_SJ_NS4_8TiledMMAINS4_8MMA_AtomIJNS4_4SM904GMMA31MMA_64x256x32_F32E4M3E4M3_SS_TNILNSN_7ScaleInE1ELSP_1EEEEEENS4_6LayoutISC_NS5_IJNSA_ILi0EEEST_ST_EEEEENS5_IJNS4_10UnderscoreESW_SW_EEEEENS4_13SM90_TMA_LOADENS4_14ComposedLayoutINS4_7SwizzleILi2ELi4ELi3EEENS4_18smem_ptr_flag_bitsILi8EEENSS_INS5_IJNSA_ILi8EEESF_EEENS5_IJSF_SB_EEEEEEEvNS4_8identityESZ_S19_vS1A_EENS_8epilogue10collective6detail29Sm90TmaWarpSpecializedAdapterINS1D_15DefaultEpilogueISI_SJ_SJ_NS1C_6thread17LinearCombinationISI_Li1EffLNS1H_9ScaleType4KindE0ELNS_15FloatRoundStyleE2ESI_EENS1_15EpilogueDefaultEEEEEvvEEEEvNT_6ParamsE --------------------------
	.section	.nv.shared._ZN7cutlass13device_kernelINS_4gemm6kernel13GemmUniversalIN4cute5tupleIJiiiiEEENS1_10collective13CollectiveMmaINS1_37MainloopSm90TmaGmmaWarpSpecializedFP8ILi5ENS5_IJNS4_1CILi1EEESB_SB_EEENS1_32KernelTmaWarpSpecializedPingpongEEENS5_IJNSA_ILi64EEENSA_ILi256EEESF_EEENS_12float_e4m3_tENS5_IJlSB_lEEESI_SJ_NS4_8TiledMMAINS4_8MMA_AtomIJNS4_4SM904GMMA31MMA_64x256x32_F32E4M3E4M3_SS_TNILNSN_7ScaleInE1ELSP_1EEEEEENS4_6LayoutISC_NS5_IJNSA_ILi0EEEST_ST_EEEEENS5_IJNS4_10UnderscoreESW_SW_EEEEENS4_13SM90_TMA_LOADENS4_14ComposedLayoutINS4_7SwizzleILi2ELi4ELi3EEENS4_18smem_ptr_flag_bitsILi8EEENSS_INS5_IJNSA_ILi8EEESF_EEENS5_IJSF_SB_EEEEEEEvNS4_8identityESZ_S19_vS1A_EENS_8epilogue10collective6detail29Sm90TmaWarpSpecializedAdapterINS1D_15DefaultEpilogueISI_SJ_SJ_NS1C_6thread17LinearCombinationISI_Li1EffLNS1H_9ScaleType4KindE0ELNS_15FloatRoundStyleE2ESI_EENS1_15EpilogueDefaultEEEEEvvEEEEvNT_6ParamsE,"aw",@nobits
	.sectionflags	@""
	.align	16
	.zero		1024


//--------------------- .nv.shared.reserved.0     --------------------------
	.section	.nv.shared.reserved.0,"aw",@nobits
	.weak		__nv_reservedSMEM_offset_0_alias
	.size		__nv_reservedSMEM_offset_0_alias, 0, 0
	.other		__nv_reservedSMEM_offset_0_alias,@"STO_CUDA_RESERVED_SHARED STV_DEFAULT"
__nv_reservedSMEM_offset_0_alias:
	.zero		0


//--------------------- .nv.global                --------------------------
	.section	.nv.global,"aw",@nobits
.nv.global:
	.type		_ZN40_INTERNAL_5ba27839_4_k_cu_e9d9952f_172894cute1_E,@object
	.size		_ZN40_INTERNAL_5ba27839_4_k_cu_e9d9952f_172894cute1_E,(_ZN40_INTERNAL_5ba27839_4_k_cu_e9d9952f_172894cuda3std3__45__cpo6cbeginE - _ZN40_INTERNAL_5ba27839_4_k_cu_e9d9952f_172894cute1_E)
_ZN40_INTERNAL_5ba27839_4_k_cu_e9d9952f_172894cute1_E:
	.zero		1
	.type		_ZN40_INTERNAL_5ba27839_4_k_cu_e9d9952f_172894cuda3std3__45__cpo6cbeginE,@object
	.size		_ZN40_INTERNAL_5ba27839_4_k_cu_e9d9952f_172894cuda3std3__45__cpo6cbeginE,(_ZN40_INTERNAL_5ba27839_4_k_cu_e9d9952f_172894cuda3std3__48in_placeE - _ZN40_INTERNAL_5ba27839_4_k_cu_e9d9952f_172894cuda3std3__45__cpo6cbeginE)
_ZN40_INTERNAL_5ba27839_4_k_cu_e9d9952f_172894cuda3std3__45__cpo6cbeginE:
	.zero		1
	.type		_ZN40_INTERNAL_5ba27839_4_k_cu_e9d9952f_172894cuda3std3__48in_placeE,@object
	.size		_ZN40_INTERNAL_5ba27839_4_k_cu_e9d9952f_172894cuda3std3__48in_placeE,(_ZN40_INTERNAL_5ba27839_4_k_cu_e9d9952f_172894cuda3std6ranges3__45__cpo9iter_moveE - _ZN40_INTERNAL_5ba27839_4_k_cu_e9d9952f_172894cuda3std3__48in_placeE)
_ZN40_INTERNAL_5ba27839_4_k_cu_e9d9952f_172894cuda3std3__48in_placeE:
	.zero		1
	.type		_ZN40_INTERNAL_5ba27839_4_k_cu_e9d9952f_172894cuda3std6ranges3__45__cpo9iter_moveE,@object
	.size		_ZN40_INTERNAL_5ba27839_4_k_cu_e9d9952f_172894cuda3std6ranges3__45__cpo9iter_moveE,(_ZN40_INTERNAL_5ba27839_4_k_cu_e9d9952f_172894cuda3std3__45__cpo5beginE - _ZN40_INTERNAL_5ba27839_4_k_cu_e9d9952f_172894cuda3std6ranges3__45__cpo9iter_moveE)
_ZN40_INTERNAL_5ba27839_4_k_cu_e9d9952f_172894cuda3std6ranges3__45__cpo9iter_moveE:
	.zero		1
	.type		_ZN40_INTERNAL_5ba27839_4_k_cu_e9d9952f_172894cuda3std3__45__cpo5beginE,@object
	.size		_ZN40_INTERNAL_5ba27839_4_k_cu_e9d9952f_172894cuda3std3__45__cpo5beginE,(_ZN40_INTERNAL_5ba27839_4_k_cu_e9d9952f_172894cuda3std3__442_GLOBAL__N__5ba27839_4_k_cu_e9d9952f_172896ignoreE - _ZN40_INTERNAL_5ba27839_4_k_cu_e9d9952f_172894cuda3std3__45__cpo5beginE)
_ZN40_INTERNAL_5ba27839_4_k_cu_e9d9952f_172894cuda3std3__45__cpo5beginE:
	.zero		1
	.type		_ZN40_INTERNAL_5ba27839_4_k_cu_e9d9952f_172894cuda3std3__442_GLOBAL__N__5ba27839_4_k_cu_e9d9952f_172896ignoreE,@object
	.size		_ZN40_INTERNAL_5ba27839_4_k_cu_e9d9952f_172894cuda3std3__442_GLOBAL__N__5ba27839_4_k_cu_e9d9952f_172896ignoreE,(_ZN40_INTERNAL_5ba27839_4_k_cu_e9d9952f_172894cute7productE - _ZN40_INTERNAL_5ba27839_4_k_cu_e9d9952f_172894cuda3std3__442_GLOBAL__N__5ba27839_4_k_cu_e9d9952f_172896ignoreE)
_ZN40_INTERNAL_5ba27839_4_k_cu_e9d9952f_172894cuda3std3__442_GLOBAL__N__5ba27839_4_k_cu_e9d9952f_172896ignoreE:
	.zero		1
	.type		_ZN40_INTERNAL_5ba27839_4_k_cu_e9d9952f_172894cute7productE,@object
	.size		_ZN40_INTERNAL_5ba27839_4_k_cu_e9d9952f_172894cute7productE,(_ZN40_INTERNAL_5ba27839_4_k_cu_e9d9952f_172894cuda3std3__45__cpo3endE - _ZN40_INTERNAL_5ba27839_4_k_cu_e9d9952f_172894cute7productE)
_ZN40_INTERNAL_5ba27839_4_k_cu_e9d9952f_172894cute7productE:
	.zero		1
	.type		_ZN40_INTERNAL_5ba27839_4_k_cu_e9d9952f_172894cuda3std3__45__cpo3endE,@object
	.size		_ZN40_INTERNAL_5ba27839_4_k_cu_e9d9952f_172894cuda3std3__45__cpo3endE,(_ZN40_INTERNAL_5ba27839_4_k_cu_e9d9952f_172894cuda3std3__419piecewise_constructE - _ZN40_INTERNAL_5ba27839_4_k_cu_e9d9952f_172894cuda3std3__45__cpo3endE)
_ZN40_INTERNAL_5ba27839_4_k_cu_e9d9952f_172894cuda3std3__45__cpo3endE:
	.zero		1
	.type		_ZN40_INTERNAL_5ba27839_4_k_cu_e9d9952f_172894cuda3std3__419piecewise_constructE,@object
	.size		_ZN40_INTERNAL_5ba27839_4_k_cu_e9d9952f_172894cuda3std3__419piecewise_constructE,(_ZN40_INTERNAL_5ba27839_4_k_cu_e9d9952f_172894cuda3std3__45__cpo4cendE - _ZN40_INTERNAL_5ba27839_4_k_cu_e9d9952f_172894cuda3std3__419piecewise_constructE)
_ZN40_INTERNAL_5ba27839_4_k_cu_e9d9952f_172894cuda3std3__419piecewise_constructE:
	.zero		1
	.type		_ZN40_INTERNAL_5ba27839_4_k_cu_e9d9952f_172894cuda3std3__45__cpo4cendE,@object
	.size		_ZN40_INTERNAL_5ba27839_4_k_cu_e9d9952f_172894cuda3std3__45__cpo4cendE,(_ZN40_INTERNAL_5ba27839_4_k_cu_e9d9952f_172894cuda3std6ranges3__45__cpo4swapE - _ZN40_INTERNAL_5ba27839_4_k_cu_e9d9952f_172894cuda3std3__45__cpo4cendE)
_ZN40_INTERNAL_5ba27839_4_k_cu_e9d9952f_172894cuda3std3__45__cpo4cendE:
	.zero		1
	.type		_ZN40_INTERNAL_5ba27839_4_k_cu_e9d9952f_172894cuda3std6ranges3__45__cpo4swapE,@object
	.size		_ZN40_INTERNAL_5ba27839_4_k_cu_e9d9952f_172894cuda3std6ranges3__45__cpo4swapE,(.L_7 - _ZN40_INTERNAL_5ba27839_4_k_cu_e9d9952f_172894cuda3std6ranges3__45__cpo4swapE)
_ZN40_INTERNAL_5ba27839_4_k_cu_e9d9952f_172894cuda3std6ranges3__45__cpo4swapE:
	.zero		1
.L_7:


//--------------------- .nv.constant0._ZN7cutlass13device_kernelINS_4gemm6kernel13GemmUniversalIN4cute5tupleIJiiiiEEENS1_10collective13CollectiveMmaINS1_37MainloopSm90TmaGmmaWarpSpecializedFP8ILi5ENS5_IJNS4_1CILi1EEESB_SB_EEENS1_32KernelTmaWarpSpecializedPingpongEEENS5_IJNSA_ILi64EEENSA_ILi256EEESF_EEENS_12float_e4m3_tENS5_IJlSB_lEEESI_SJ_NS4_8TiledMMAINS4_8MMA_AtomIJNS4_4SM904GMMA31MMA_64x256x32_F32E4M3E4M3_SS_TNILNSN_7ScaleInE1ELSP_1EEEEEENS4_6LayoutISC_NS5_IJNSA_ILi0EEEST_ST_EEEEENS5_IJNS4_10UnderscoreESW_SW_EEEEENS4_13SM90_TMA_LOADENS4_14ComposedLayoutINS4_7SwizzleILi2ELi4ELi3EEENS4_18smem_ptr_flag_bitsILi8EEENSS_INS5_IJNSA_ILi8EEESF_EEENS5_IJSF_SB_EEEEEEEvNS4_8identityESZ_S19_vS1A_EENS_8epilogue10collective6detail29Sm90TmaWarpSpecializedAdapterINS1D_15DefaultEpilogueISI_SJ_SJ_NS1C_6thread17LinearCombinationISI_Li1EffLNS1H_9ScaleType4KindE0ELNS_15FloatRoundStyleE2ESI_EENS1_15EpilogueDefaultEEEEEvvEEEEvNT_6ParamsE --------------------------
	.section	.nv.constant0._ZN7cutlass13device_kernelINS_4gemm6kernel13GemmUniversalIN4cute5tupleIJiiiiEEENS1_10collective13CollectiveMmaINS1_37MainloopSm90TmaGmmaWarpSpecializedFP8ILi5ENS5_IJNS4_1CILi1EEESB_SB_EEENS1_32KernelTmaWarpSpecializedPingpongEEENS5_IJNSA_ILi64EEENSA_ILi256EEESF_EEENS_12float_e4m3_tENS5_IJlSB_lEEESI_SJ_NS4_8TiledMMAINS4_8MMA_AtomIJNS4_4SM904GMMA31MMA_64x256x32_F32E4M3E4M3_SS_TNILNSN_7ScaleInE1ELSP_1EEEEEENS4_6LayoutISC_NS5_IJNSA_ILi0EEEST_ST_EEEEENS5_IJNS4_10UnderscoreESW_SW_EEEEENS4_13SM90_TMA_LOADENS4_14ComposedLayoutINS4_7SwizzleILi2ELi4ELi3EEENS4_18smem_ptr_flag_bitsILi8EEENSS_INS5_IJNSA_ILi8EEESF_EEENS5_IJSF_SB_EEEEEEEvNS4_8identityESZ_S19_vS1A_EENS_8epilogue10collective6detail29Sm90TmaWarpSpecializedAdapterINS1D_15DefaultEpilogueISI_SJ_SJ_NS1C_6thread17LinearCombinationISI_Li1EffLNS1H_9ScaleType4KindE0ELNS_15FloatRoundStyleE2ESI_EENS1_15EpilogueDefaultEEEEEvvEEEEvNT_6ParamsE,"a",@progbits
	.sectionflags	@""
	.align	4
.nv.constant0._ZN7cutlass13device_kernelINS_4gemm6kernel13GemmUniversalIN4cute5tupleIJiiiiEEENS1_10collective13CollectiveMmaINS1_37MainloopSm90TmaGmmaWarpSpecializedFP8ILi5ENS5_IJNS4_1CILi1EEESB_SB_EEENS1_32KernelTmaWarpSpecializedPingpongEEENS5_IJNSA_ILi64EEENSA_ILi256EEESF_EEENS_12float_e4m3_tENS5_IJlSB_lEEESI_SJ_NS4_8TiledMMAINS4_8MMA_AtomIJNS4_4SM904GMMA31MMA_64x256x32_F32E4M3E4M3_SS_TNILNSN_7ScaleInE1ELSP_1EEEEEENS4_6LayoutISC_NS5_IJNSA_ILi0EEEST_ST_EEEEENS5_IJNS4_10UnderscoreESW_SW_EEEEENS4_13SM90_TMA_LOADENS4_14ComposedLayoutINS4_7SwizzleILi2ELi4ELi3EEENS4_18smem_ptr_flag_bitsILi8EEENSS_INS5_IJNSA_ILi8EEESF_EEENS5_IJSF_SB_EEEEEEEvNS4_8identityESZ_S19_vS1A_EENS_8epilogue10collective6detail29Sm90TmaWarpSpecializedAdapterINS1D_15DefaultEpilogueISI_SJ_SJ_NS1C_6thread17LinearCombinationISI_Li1EffLNS1H_9ScaleType4KindE0ELNS_15FloatRoundStyleE2ESI_EENS1_15EpilogueDefaultEEEEEvvEEEEvNT_6ParamsE:
	.zero		1664


//--------------------- SYMBOLS --------------------------

	.type		.nv.reservedSmem.offset0,@object
	.size		.nv.reservedSmem.offset0,0x4
